def gluon_wgmma(
    a_ptr,
    b_ptr,
    c_ptr,
    M,
    N,
    K,
    stride_am,
    stride_bk,
    stride_cm,
    BLOCK_M: gl.constexpr,
    BLOCK_N: gl.constexpr,
    BLOCK_K: gl.constexpr,
    DTYPE: gl.constexpr,
    A_LAYOUT: gl.constexpr,
    B_LAYOUT: gl.constexpr,
    C_LAYOUT: gl.constexpr,
    B_SHAPE: gl.constexpr,
    TRANS_B: gl.constexpr,
    NUM_BUFFERS: gl.constexpr,
    NUM_WARPS: gl.constexpr,
):
    a_desc = tma.make_tensor_descriptor(
        a_ptr, [M, K], [stride_am, 1], [BLOCK_M, BLOCK_K], A_LAYOUT
    )
    b_desc = tma.make_tensor_descriptor(
        b_ptr,
        [N, K] if TRANS_B else [K, N],
        [stride_bk, 1],
        B_SHAPE,
        B_LAYOUT,
    )
    c_desc = tma.make_tensor_descriptor(
        c_ptr, [M, N], [stride_cm, 1], [BLOCK_M, BLOCK_N], C_LAYOUT
    )

    a_bufs = gl.allocate_shared_memory(
        DTYPE, [NUM_BUFFERS, BLOCK_M, BLOCK_K], A_LAYOUT
    )
    b_bufs = gl.allocate_shared_memory(DTYPE, [NUM_BUFFERS] + B_SHAPE, B_LAYOUT)

    pid_m = gl.program_id(0)
    pid_n = gl.program_id(1)
    off_m = pid_m * BLOCK_M
    off_n = pid_n * BLOCK_N

    mma_layout: gl.constexpr = pick_wgmma_layout(DTYPE, BLOCK_M, BLOCK_N, NUM_WARPS)
    acc = warpgroup_mma_init(
        gl.zeros((BLOCK_M, BLOCK_N), dtype=gl.float32, layout=mma_layout)
    )

    bars = gl.allocate_shared_memory(
        gl.int64, [NUM_BUFFERS, 1], mbarrier.MBarrierLayout()
    )
    for i in gl.static_range(NUM_BUFFERS):
        mbarrier.init(bars.index(i), count=1)
    idx = 0
    phase = 0

    for k in range(0, K, BLOCK_K):
        a = a_bufs.index(idx)
        b = b_bufs.index(idx)
        bar = bars.index(idx)
        mbarrier.expect(bar, a_desc.block_type.nbytes + b_desc.block_type.nbytes)
        tma.async_copy_global_to_shared(a_desc, [off_m, k], bar, a)
        tma.async_copy_global_to_shared(
            b_desc, [off_n, k] if TRANS_B else [k, off_n], bar, b
        )
        mbarrier.wait(bar, phase=phase)

        if TRANS_B:
            b = b.permute((1, 0))
        acc = warpgroup_mma_wait(num_outstanding=0, deps=(acc,))
        acc = warpgroup_mma(a, b, acc, is_async=True)

        idx += 1
        if idx == NUM_BUFFERS:
            idx = 0
            phase ^= 1

    acc = warpgroup_mma_wait(num_outstanding=0, deps=(acc,))
    for i in gl.static_range(NUM_BUFFERS):
        mbarrier.invalidate(bars.index(i))

    c_smem = gl.allocate_shared_memory(DTYPE, [BLOCK_M, BLOCK_N], C_LAYOUT)
    c_smem.store(acc.to(DTYPE))
    fence_async_shared()
    tma.async_copy_shared_to_global(c_desc, [off_m, off_n], c_smem)
    tma.store_wait(pendings=0)

# config = {"BLOCK_K": 128, "BLOCK_M": 64, "BLOCK_N": 256, "arch": "sm_90", "dtype": "bf16", "num_buffers": 2, "num_warps": 4, "trans_b": 0}
# arch = sm_90


// ===== COMPILED SASS (sm_90a) =====

	.target	sm_90a

	.elftype	@"ET_EXEC"


//--------------------- .note.nv.tkinfo           --------------------------
	.section	.note.nv.tkinfo,"",@"SHT_NOTE"
	.sectionflags	@"SHF_NOTE_NV_TKINFO"
	.tkinfo
        /*0018*/ 	.word	0x00000002
        /*0030*/ 	.string	""
        /*0030*/ 	.string	"ptxas"
        /*0030*/ 	.string	"Cuda compilation tools, release 13.0, V13.0.88"
        /*0030*/ 	.string	"Build cuda_13.0.r13.0/compiler.36424714_0"
        /*0030*/ 	.string	"-v  -suppress-debug-info  -lineinfo  -arch sm_90a "



//--------------------- .note.nv.cuinfo           --------------------------
	.section	.note.nv.cuinfo,"",@"SHT_NOTE"
	.sectionflags	@"SHF_NOTE_NV_CUINFO"
        /*0018*/ 	.short	0x0002
        /*001a*/ 	.short	0x005a
        /*001c*/ 	.short	0x0082
	.zero		2


//--------------------- .nv.info                  --------------------------
	.section	.nv.info,"",@"SHT_CUDA_INFO"
	.align	4


	//----- nvinfo : EIATTR_REGCOUNT
	.align		4
        /*0000*/ 	.byte	0x04, 0x2f
        /*0002*/ 	.short	(.L_1 - .L_0)
	.align		4
.L_0:
        /*0004*/ 	.word	index@(gluon_wgmma)
        /*0008*/ 	.word	0x0000009a


	//----- nvinfo : EIATTR_FRAME_SIZE
	.align		4
.L_1:
        /*000c*/ 	.byte	0x04, 0x11
        /*000e*/ 	.short	(.L_3 - .L_2)
	.align		4
.L_2:
        /*0010*/ 	.word	index@(gluon_wgmma)
        /*0014*/ 	.word	0x00000000


	//----- nvinfo : EIATTR_MIN_STACK_SIZE
	.align		4
.L_3:
        /*0018*/ 	.byte	0x04, 0x12
        /*001a*/ 	.short	(.L_5 - .L_4)
	.align		4
.L_4:
        /*001c*/ 	.word	index@(gluon_wgmma)
        /*0020*/ 	.word	0x00000000
.L_5:


//--------------------- .nv.compat                --------------------------
	.section	.nv.compat,"",@"SHT_CUDA_COMPAT_INFO"
	.align	4
        /*0000*/ 	.byte	0x02, 0x09, 0x01, 0x00, 0x02, 0x02, 0x04, 0x00, 0x02, 0x05, 0x05, 0x00, 0x03, 0x07, 0x01, 0x01
        /*0010*/ 	.byte	0x02, 0x03, 0x03, 0x00, 0x02, 0x06, 0x01, 0x00, 0x04, 0x0b, 0x08, 0x00, 0x00, 0x00, 0x00, 0x00
        /*0020*/ 	.byte	0x00, 0x00, 0x00, 0x00


//--------------------- .nv.info.gluon_wgmma      --------------------------
	.section	.nv.info.gluon_wgmma,"",@"SHT_CUDA_INFO"
	.sectionflags	@""
	.align	4


	//----- nvinfo : EIATTR_CUDA_API_VERSION
	.align		4
        /*0000*/ 	.byte	0x04, 0x37
        /*0002*/ 	.short	(.L_7 - .L_6)
.L_6:
        /*0004*/ 	.word	0x00000082


	//----- nvinfo : EIATTR_KPARAM_INFO
	.align		4
.L_7:
        /*0008*/ 	.byte	0x04, 0x17
        /*000a*/ 	.short	(.L_9 - .L_8)
.L_8:
        /*000c*/ 	.word	0x00000000
        /*0010*/ 	.short	0x000a
        /*0012*/ 	.short	0x0048
        /*0014*/ 	.byte	0x00, 0xf4, 0x21, 0x00


	//----- nvinfo : EIATTR_KPARAM_INFO
	.align		4
.L_9:
        /*0018*/ 	.byte	0x04, 0x17
        /*001a*/ 	.short	(.L_11 - .L_10)
.L_10:
        /*001c*/ 	.word	0x00000000
        /*0020*/ 	.short	0x0009
        /*0022*/ 	.short	0x0040
        /*0024*/ 	.byte	0x00, 0xf4, 0x21, 0x00


	//----- nvinfo : EIATTR_KPARAM_INFO
	.align		4
.L_11:
        /*0028*/ 	.byte	0x04, 0x17
        /*002a*/ 	.short	(.L_13 - .L_12)
.L_12:
        /*002c*/ 	.word	0x00000000
        /*0030*/ 	.short	0x0008
        /*0032*/ 	.short	0x0038
        /*0034*/ 	.byte	0x00, 0xf0, 0x21, 0x00


	//----- nvinfo : EIATTR_KPARAM_INFO
	.align		4
.L_13:
        /*0038*/ 	.byte	0x04, 0x17
        /*003a*/ 	.short	(.L_15 - .L_14)
.L_14:
        /*003c*/ 	.word	0x00000000
        /*0040*/ 	.short	0x0007
        /*0042*/ 	.short	0x0030
        /*0044*/ 	.byte	0x00, 0xf0, 0x21, 0x00


	//----- nvinfo : EIATTR_KPARAM_INFO
	.align		4
.L_15:
        /*0048*/ 	.byte	0x04, 0x17
        /*004a*/ 	.short	(.L_17 - .L_16)
.L_16:
        /*004c*/ 	.word	0x00000000
        /*0050*/ 	.short	0x0006
        /*0052*/ 	.short	0x0028
        /*0054*/ 	.byte	0x00, 0xf0, 0x21, 0x00


	//----- nvinfo : EIATTR_KPARAM_INFO
	.align		4
.L_17:
        /*0058*/ 	.byte	0x04, 0x17
        /*005a*/ 	.short	(.L_19 - .L_18)
.L_18:
        /*005c*/ 	.word	0x00000000
        /*0060*/ 	.short	0x0005
        /*0062*/ 	.short	0x0020
        /*0064*/ 	.byte	0x00, 0xf0, 0x11, 0x00


	//----- nvinfo : EIATTR_KPARAM_INFO
	.align		4
.L_19:
        /*0068*/ 	.byte	0x04, 0x17
        /*006a*/ 	.short	(.L_21 - .L_20)
.L_20:
        /*006c*/ 	.word	0x00000000
        /*0070*/ 	.short	0x0004
        /*0072*/ 	.short	0x001c
        /*0074*/ 	.byte	0x00, 0xf0, 0x11, 0x00


	//----- nvinfo : EIATTR_KPARAM_INFO
	.align		4
.L_21:
        /*0078*/ 	.byte	0x04, 0x17
        /*007a*/ 	.short	(.L_23 - .L_22)
.L_22:
        /*007c*/ 	.word	0x00000000
        /*0080*/ 	.short	0x0003
        /*0082*/ 	.short	0x0018
        /*0084*/ 	.byte	0x00, 0xf0, 0x11, 0x00


	//----- nvinfo : EIATTR_KPARAM_INFO
	.align		4
.L_23:
        /*0088*/ 	.byte	0x04, 0x17
        /*008a*/ 	.short	(.L_25 - .L_24)
.L_24:
        /*008c*/ 	.word	0x00000000
        /*0090*/ 	.short	0x0002
        /*0092*/ 	.short	0x0010
        /*0094*/ 	.byte	0x00, 0xf4, 0x21, 0x00


	//----- nvinfo : EIATTR_KPARAM_INFO
	.align		4
.L_25:
        /*0098*/ 	.byte	0x04, 0x17
        /*009a*/ 	.short	(.L_27 - .L_26)
.L_26:
        /*009c*/ 	.word	0x00000000
        /*00a0*/ 	.short	0x0001
        /*00a2*/ 	.short	0x0008
        /*00a4*/ 	.byte	0x00, 0xf4, 0x21, 0x00


	//----- nvinfo : EIATTR_KPARAM_INFO
	.align		4
.L_27:
        /*00a8*/ 	.byte	0x04, 0x17
        /*00aa*/ 	.short	(.L_29 - .L_28)
.L_28:
        /*00ac*/ 	.word	0x00000000
        /*00b0*/ 	.short	0x0000
        /*00b2*/ 	.short	0x0000
        /*00b4*/ 	.byte	0x00, 0xf4, 0x21, 0x00


	//----- nvinfo : EIATTR_SPARSE_MMA_MASK
	.align		4
.L_29:
        /*00b8*/ 	.byte	0x03, 0x50
        /*00ba*/ 	.short	0x0000


	//----- nvinfo : EIATTR_MAXREG_COUNT
	.align		4
        /*00bc*/ 	.byte	0x03, 0x1b
        /*00be*/ 	.short	0x00ff


	//----- nvinfo : EIATTR_NUM_BARRIERS
	.align		4
        /*00c0*/ 	.byte	0x02, 0x4c
        /*00c2*/ 	.byte	0x01
	.zero		1


	//----- nvinfo : EIATTR_MERCURY_ISA_VERSION
	.align		4
        /*00c4*/ 	.byte	0x03, 0x5f
        /*00c6*/ 	.short	0x0101


	//----- nvinfo : EIATTR_INT_WARP_WIDE_INSTR_OFFSETS
	.align		4
        /*00c8*/ 	.byte	0x04, 0x31
        /*00ca*/ 	.short	(.L_31 - .L_30)


	//   ....[0]....
.L_30:
        /*00cc*/ 	.word	0x00001300


	//   ....[1]....
        /*00d0*/ 	.word	0x00001320


	//   ....[2]....
        /*00d4*/ 	.word	0x000013d0


	//   ....[3]....
        /*00d8*/ 	.word	0x00001cb0


	//   ....[4]....
        /*00dc*/ 	.word	0x00001cc0


	//----- nvinfo : EIATTR_COOP_GROUP_MASK_REGIDS
	.align		4
.L_31:
        /*00e0*/ 	.byte	0x04, 0x29
        /*00e2*/ 	.short	(.L_33 - .L_32)


	//   ....[0]....
.L_32:
        /*00e4*/ 	.word	0xffffffff


	//   ....[1]....
        /*00e8*/ 	.word	0xffffffff


	//   ....[2]....
        /*00ec*/ 	.word	0xffffffff


	//----- nvinfo : EIATTR_COOP_GROUP_INSTR_OFFSETS
	.align		4
.L_33:
        /*00f0*/ 	.byte	0x04, 0x28
        /*00f2*/ 	.short	(.L_35 - .L_34)


	//   ....[0]....
.L_34:
        /*00f4*/ 	.word	0x00000150


	//   ....[1]....
        /*00f8*/ 	.word	0x00000720


	//   ....[2]....
        /*00fc*/ 	.word	0x00000cd0


	//----- nvinfo : EIATTR_MBARRIER_INSTR_OFFSETS
	.align		4
.L_35:
        /*0100*/ 	.byte	0x04, 0x39
        /*0102*/ 	.short	(.L_37 - .L_36)


	//   ....[0]....
.L_36:
        /*0104*/ 	.word	0x00001470
        /*0108*/ 	.word	0x000000ff
        /*010c*/ 	.word	0x00028000
        /*0110*/ 	.short	0x0100
        /*0112*/ 	.byte	0x07
	.zero		1


	//   ....[1]....
        /*0114*/ 	.word	0x00001600
        /*0118*/ 	.word	0x000000ff
        /*011c*/ 	.word	0x00028008
        /*0120*/ 	.short	0x0100
        /*0122*/ 	.byte	0x07
	.zero		1


	//   ....[2]....
        /*0124*/ 	.word	0x00001e40
        /*0128*/ 	.word	0x000000ff
        /*012c*/ 	.word	0x00028000
        /*0130*/ 	.short	0x010a
        /*0132*/ 	.byte	0x1d
	.zero		1


	//   ....[3]....
        /*0134*/ 	.word	0x00002270
        /*0138*/ 	.word	0x000000ff
        /*013c*/ 	.word	0x00028000
        /*0140*/ 	.short	0x0108
        /*0142*/ 	.byte	0x07
	.zero		1


	//   ....[4]....
        /*0144*/ 	.word	0x00002360
        /*0148*/ 	.word	0x000000ff
        /*014c*/ 	.word	0x00028008
        /*0150*/ 	.short	0x0108
        /*0152*/ 	.byte	0x07
	.zero		1


	//   ....[5]....
        /*0154*/ 	.word	0x00002810
        /*0158*/ 	.word	0x000000ff
        /*015c*/ 	.word	0x00028000
        /*0160*/ 	.short	0x010a
        /*0162*/ 	.byte	0x1d
	.zero		1


	//----- nvinfo : EIATTR_NUM_MBARRIERS
	.align		4
.L_37:
        /*0164*/ 	.byte	0x03, 0x38
        /*0166*/ 	.short	0x0002


	//----- nvinfo : EIATTR_EXIT_INSTR_OFFSETS
	.align		4
        /*0168*/ 	.byte	0x04, 0x1c
        /*016a*/ 	.short	(.L_39 - .L_38)


	//   ....[0]....
.L_38:
        /*016c*/ 	.word	0x00002800


	//----- nvinfo : EIATTR_REQNTID
	.align		4
.L_39:
        /*0170*/ 	.byte	0x04, 0x10
        /*0172*/ 	.short	(.L_41 - .L_40)
.L_40:
        /*0174*/ 	.word	0x00000080
        /*0178*/ 	.word	0x00000001
        /*017c*/ 	.word	0x00000001


	//----- nvinfo : EIATTR_CRS_STACK_SIZE
	.align		4
.L_41:
        /*0180*/ 	.byte	0x04, 0x1e
        /*0182*/ 	.short	(.L_43 - .L_42)
.L_42:
        /*0184*/ 	.word	0x00000000


	//----- nvinfo : EIATTR_CBANK_PARAM_SIZE
	.align		4
.L_43:
        /*0188*/ 	.byte	0x03, 0x19
        /*018a*/ 	.short	0x0050


	//----- nvinfo : EIATTR_PARAM_CBANK
	.align		4
        /*018c*/ 	.byte	0x04, 0x0a
        /*018e*/ 	.short	(.L_45 - .L_44)
	.align		4
.L_44:
        /*0190*/ 	.word	index@(.nv.constant0.gluon_wgmma)
        /*0194*/ 	.short	0x0210
        /*0196*/ 	.short	0x0050


	//----- nvinfo : EIATTR_SW_WAR
	.align		4
.L_45:
        /*0198*/ 	.byte	0x04, 0x36
        /*019a*/ 	.short	(.L_47 - .L_46)
.L_46:
        /*019c*/ 	.word	0x00000008
.L_47:


//--------------------- .nv.callgraph             --------------------------
	.section	.nv.callgraph,"",@"SHT_CUDA_CALLGRAPH"
	.align	4
	.sectionentsize	8
	.align		4
        /*0000*/ 	.word	0x00000000
	.align		4
        /*0004*/ 	.word	0xffffffff
	.align		4
        /*0008*/ 	.word	0x00000000
	.align		4
        /*000c*/ 	.word	0xfffffffe
	.align		4
        /*0010*/ 	.word	0x00000000
	.align		4
        /*0014*/ 	.word	0xfffffffd
	.align		4
        /*0018*/ 	.word	0x00000000
	.align		4
        /*001c*/ 	.word	0xfffffffc


//--------------------- .text.gluon_wgmma         --------------------------
	.section	.text.gluon_wgmma,"ax",@progbits
	.align	128
        .global         gluon_wgmma
        .type           gluon_wgmma,@function
        .size           gluon_wgmma,(.L_x_52 - gluon_wgmma)
        .other          gluon_wgmma,@"STO_CUDA_ENTRY STV_DEFAULT"
gluon_wgmma:
.text.gluon_wgmma:
[----:B------:R-:W-:Y:S01]  /*0000*/  LDC R1, c[0x0][0x28] ;  /* 0x00000a00ff017b82 */ /* 0x000fe20000000800 */
[----:B------:R-:W1:Y:S07]  /*0010*/  S2R R0, SR_TID.X ;  /* 0x0000000000007919 */ /* 0x000e6e0000002100 */
[----:B------:R-:W2:Y:S01]  /*0020*/  S2UR UR4, SR_CgaCtaId ;  /* 0x00000000000479c3 */ /* 0x000ea20000008800 */
[----:B------:R-:W-:Y:S01]  /*0030*/  UMOV UR7, 0x400 ;  /* 0x0000040000077882 */ /* 0x000fe20000000000 */
[----:B------:R-:W-:Y:S01]  /*0040*/  ULDC UR6, c[0x0][0xc] ;  /* 0x0000030000067ab9 */ /* 0x000fe20000000800 */
[----:B------:R-:W-:Y:S01]  /*0050*/  ULDC.64 UR24, c[0x0][0x250] ;  /* 0x0000940000187ab9 */ /* 0x000fe20000000a00 */
[----:B------:R-:W-:Y:S04]  /*0060*/  BSSY B0, `(.L_x_0) ;  /* 0x000001e000007945 */ /* 0x000fe80003800000 */
[----:B------:R-:W3:Y:S08]  /*0070*/  LDC R4, c[0x0][0x228] ;  /* 0x00008a00ff047b82 */ /* 0x000ef00000000800 */
[----:B------:R-:W4:Y:S08]  /*0080*/  LDC R14, c[0x0][0x230] ;  /* 0x00008c00ff0e7b82 */ /* 0x000f300000000800 */
[----:B------:R-:W-:Y:S01]  /*0090*/  S2UR UR32, SR_CTAID.Y ;  /* 0x00000000002079c3 */ /* 0x000fe20000002600 */
[----:B--2---:R-:W-:-:S03]  /*00a0*/  ULEA UR7, UR4, UR7, 0x18 ;  /* 0x0000000704077291 */ /* 0x004fc6000f8ec03f */
[----:B------:R-:W-:Y:S01]  /*00b0*/  ULDC UR4, c[0x0][0x10] ;  /* 0x0000040000047ab9 */ /* 0x000fe20000000800 */
[----:B-1----:R-:W-:-:S03]  /*00c0*/  LOP3.LUT R6, R0, 0x7f, RZ, 0xc0, !PT ;  /* 0x0000007f00067812 */ /* 0x002fc600078ec0ff */
[----:B------:R-:W1:Y:S01]  /*00d0*/  S2UR UR5, SR_CTAID.Z ;  /* 0x00000000000579c3 */ /* 0x000e620000002700 */
[----:B---3--:R-:W-:Y:S01]  /*00e0*/  VIADD R4, R4, 0xffffffff ;  /* 0xffffffff04047836 */ /* 0x008fe20000000000 */
[C---:B------:R-:W-:Y:S02]  /*00f0*/  ISETP.GE.U32.AND P0, PT, R6.reuse, 0x20, PT ;  /* 0x000000200600780c */ /* 0x040fe40003f06070 */
[C---:B------:R-:W-:Y:S02]  /*0100*/  ISETP.NE.U32.AND P1, PT, R6.reuse, RZ, PT ;  /* 0x000000ff0600720c */ /* 0x040fe40003f25070 */
[----:B------:R-:W-:Y:S02]  /*0110*/  LEA R12, R6, UR7, 0x2 ;  /* 0x00000007060c7c11 */ /* 0x000fe4000f8e10ff */
[----:B------:R-:W2:Y:S01]  /*0120*/  S2UR UR33, SR_CTAID.X ;  /* 0x00000000002179c3 */ /* 0x000ea20000002500 */
[----:B----4-:R-:W-:-:S06]  /*0130*/  VIADD R13, R14, 0xffffffff ;  /* 0xffffffff0e0d7836 */ /* 0x010fcc0000000000 */
[----:B------:R3:W-:Y:S01]  /*0140*/  @!P0 STS [R12], RZ ;  /* 0x000000ff0c008388 */ /* 0x0007e20000000800 */
[----:B------:R-:W-:-:S03]  /*0150*/  NOP ;  /* 0x0000000000007918 */ /* 0x000fc60000000000 */
[----:B------:R3:W-:Y:S01]  /*0160*/  @!P1 STS [UR7+0x24], R4 ;  /* 0x00002404ff009988 */ /* 0x0007e20008000807 */
[----:B-1----:R-:W-:-:S03]  /*0170*/  UIMAD UR4, UR5, UR4, UR32 ;  /* 0x00000004050472a4 */ /* 0x002fc6000f8e0220 */
[----:B------:R3:W-:Y:S01]  /*0180*/  @!P1 STS [UR7+0x20], R13 ;  /* 0x0000200dff009988 */ /* 0x0007e20008000807 */
[----:B--2---:R-:W-:-:S04]  /*0190*/  UIMAD UR4, UR4, UR6, UR33 ;  /* 0x00000006040472a4 */ /* 0x004fc8000f8e0221 */
[----:B------:R-:W-:-:S04]  /*01a0*/  UIMAD UR4, UR4, 0x180, URZ ;  /* 0x00000180040478a4 */ /* 0x000fc8000f8e023f */
[----:B------:R-:W-:-:S04]  /*01b0*/  UIADD3 UR20, UP0, UR4, UR24, URZ ;  /* 0x0000001804147290 */ /* 0x000fc8000ff1e03f */
[----:B------:R-:W-:Y:S01]  /*01c0*/  ULEA.HI.X.SX32 UR21, UR4, UR25, 0x1, UP0 ;  /* 0x0000001904157291 */ /* 0x000fe200080f0e3f */
[----:B---3--:R-:W-:Y:S11]  /*01d0*/  @P1 BRA `(.L_x_1) ;  /* 0x0000000000181947 */ /* 0x008ff60003800000 */
[----:B------:R-:W1:Y:S01]  /*01e0*/  LDS R2, [UR7+0x8] ;  /* 0x00000807ff027984 */ /* 0x000e620008000800 */
[----:B------:R-:W2:Y:S01]  /*01f0*/  LDC.64 R8, c[0x0][0x210] ;  /* 0x00008400ff087b82 */ /* 0x000ea20000000a00 */
[----:B------:R-:W-:Y:S02]  /*0200*/  IMAD.MOV.U32 R3, RZ, RZ, 0x70 ;  /* 0x00000070ff037424 */ /* 0x000fe400078e00ff */
[----:B--2---:R2:W-:Y:S03]  /*0210*/  STS.64 [UR7], R8 ;  /* 0x00000008ff007988 */ /* 0x0045e60008000a07 */
[----:B-1----:R-:W-:-:S05]  /*0220*/  LOP3.LUT R2, R2, 0x10, R3, 0xd8, !PT ;  /* 0x0000001002027812 */ /* 0x002fca00078ed803 */
[----:B------:R2:W-:Y:S02]  /*0230*/  STS [UR7+0x8], R2 ;  /* 0x00000802ff007988 */ /* 0x0005e40008000807 */
.L_x_1:
[----:B------:R-:W-:Y:S05]  /*0240*/  BSYNC B0 ;  /* 0x0000000000007941 */ /* 0x000fea0003800000 */
.L_x_0:
[----:B------:R-:W-:Y:S04]  /*0250*/  BSSY B0, `(.L_x_2) ;  /* 0x000000a000007945 */ /* 0x000fe80003800000 */
[----:B------:R-:W-:Y:S05]  /*0260*/  @P1 BRA `(.L_x_3) ;  /* 0x0000000000201947 */ /* 0x000fea0003800000 */
[----:B--2---:R-:W1:Y:S01]  /*0270*/  LDS R2, [UR7+0x34] ;  /* 0x00003407ff027984 */ /* 0x004e620008000800 */
[----:B------:R-:W-:Y:S02]  /*0280*/  IMAD.MOV.U32 R3, RZ, RZ, 0x3f000000 ;  /* 0x3f000000ff037424 */ /* 0x000fe400078e00ff */
[----:B------:R-:W-:Y:S01]  /*0290*/  @!P1 IMAD.MOV.U32 R5, RZ, RZ, 0x3f ;  /* 0x0000003fff059424 */ /* 0x000fe200078e00ff */
[----:B------:R-:W2:Y:S02]  /*02a0*/  @!P1 LDS R8, [UR7+0x38] ;  /* 0x00003807ff089984 */ /* 0x000ea40008000800 */
[----:B-1----:R-:W-:Y:S02]  /*02b0*/  LOP3.LUT R2, R2, 0xff000000, R3, 0xb8, !PT ;  /* 0xff00000002027812 */ /* 0x002fe400078eb803 */
[----:B--2---:R-:W-:-:S03]  /*02c0*/  @!P1 LOP3.LUT R3, R8, 0xff, R5, 0xb8, !PT ;  /* 0x000000ff08039812 */ /* 0x004fc600078eb805 */
[----:B------:R1:W-:Y:S04]  /*02d0*/  STS [UR7+0x34], R2 ;  /* 0x00003402ff007988 */ /* 0x0003e80008000807 */
[----:B------:R1:W-:Y:S02]  /*02e0*/  @!P1 STS [UR7+0x38], R3 ;  /* 0x00003803ff009988 */ /* 0x0003e40008000807 */
.L_x_3:
[----:B------:R-:W-:Y:S05]  /*02f0*/  BSYNC B0 ;  /* 0x0000000000007941 */ /* 0x000fea0003800000 */
.L_x_2:
[----:B------:R-:W-:Y:S04]  /*0300*/  BSSY B0, `(.L_x_4) ;  /* 0x000000e000007945 */ /* 0x000fe80003800000 */
[----:B------:R-:W-:Y:S05]  /*0310*/  @P1 BRA `(.L_x_5) ;  /* 0x0000000000301947 */ /* 0x000fea0003800000 */
[----:B-1----:R-:W1:Y:S01]  /*0320*/  LDS R3, [UR7+0x34] ;  /* 0x00003407ff037984 */ /* 0x002e620008000800 */
[----:B------:R-:W3:Y:S03]  /*0330*/  LDC.64 R10, c[0x0][0x238] ;  /* 0x00008e00ff0a7b82 */ /* 0x000ee60000000a00 */
[----:B--2---:R-:W2:Y:S01]  /*0340*/  LDS R2, [UR7+0x1c] ;  /* 0x00001c07ff027984 */ /* 0x004ea20008000800 */
[C---:B---3--:R-:W-:Y:S01]  /*0350*/  SHF.L.U64.HI R8, R10.reuse, 0x1, R11 ;  /* 0x000000010a087819 */ /* 0x048fe2000001020b */
[----:B------:R-:W-:-:S03]  /*0360*/  IMAD.SHL.U32 R5, R10, 0x2, RZ ;  /* 0x000000020a057824 */ /* 0x000fc600078e00ff */
[--C-:B------:R-:W-:Y:S02]  /*0370*/  SHF.R.U32.HI R7, RZ, 0x4, R8.reuse ;  /* 0x00000004ff077819 */ /* 0x100fe40000011608 */
[----:B------:R-:W-:-:S05]  /*0380*/  SHF.R.U64 R5, R5, 0x4, R8 ;  /* 0x0000000405057819 */ /* 0x000fca0000001208 */
[----:B------:R3:W-:Y:S01]  /*0390*/  STS [UR7+0xc], R5 ;  /* 0x00000c05ff007988 */ /* 0x0007e20008000807 */
[----:B-1----:R-:W-:Y:S02]  /*03a0*/  LOP3.LUT R3, R3, 0x7, RZ, 0xb8, !PT ;  /* 0x0000000703037812 */ /* 0x002fe400078eb8ff */
[----:B--2---:R-:W-:-:S03]  /*03b0*/  LOP3.LUT R2, R2, 0xf, R7, 0xb8, !PT ;  /* 0x0000000f02027812 */ /* 0x004fc600078eb807 */
[----:B------:R3:W-:Y:S04]  /*03c0*/  STS [UR7+0x34], R3 ;  /* 0x00003403ff007988 */ /* 0x0007e80008000807 */
[----:B------:R3:W-:Y:S02]  /*03d0*/  STS [UR7+0x1c], R2 ;  /* 0x00001c02ff007988 */ /* 0x0007e40008000807 */
.L_x_5:
[----:B------:R-:W-:Y:S05]  /*03e0*/  BSYNC B0 ;  /* 0x0000000000007941 */ /* 0x000fea0003800000 */
.L_x_4:
[----:B------:R-:W-:Y:S04]  /*03f0*/  BSSY B1, `(.L_x_6) ;  /* 0x000001b000017945 */ /* 0x000fe80003800000 */
[----:B------:R-:W-:Y:S01]  /*0400*/  BSSY B0, `(.L_x_7) ;  /* 0x0000016000007945 */ /* 0x000fe20003800000 */
[----:B------:R-:W-:-:S03]  /*0410*/  IMAD.MOV.U32 R7, RZ, RZ, RZ ;  /* 0x000000ffff077224 */ /* 0x000fc600078e00ff */
[----:B------:R-:W-:Y:S05]  /*0420*/  @P1 BRA `(.L_x_8) ;  /* 0x0000000000201947 */ /* 0x000fea0003800000 */
[----:B-123--:R-:W1:Y:S02]  /*0430*/  LDS R2, [UR7+0x34] ;  /* 0x00003407ff027984 */ /* 0x00ee640008000800 */
[----:B-1----:R-:W-:-:S05]  /*0440*/  LOP3.LUT R2, R2, 0x38, RZ, 0xb8, !PT ;  /* 0x0000003802027812 */ /* 0x002fca00078eb8ff */
[----:B------:R1:W-:Y:S01]  /*0450*/  STS [UR7+0x34], R2 ;  /* 0x00003402ff007988 */ /* 0x0003e20008000807 */
[----:B------:R-:W-:Y:S05]  /*0460*/  @P1 BRA `(.L_x_9) ;  /* 0x0000000000201947 */ /* 0x000fea0003800000 */
[----:B-1----:R-:W1:Y:S01]  /*0470*/  LDS R2, [UR7+0x8] ;  /* 0x00000807ff027984 */ /* 0x002e620008000800 */
[----:B------:R-:W-:-:S05]  /*0480*/  IMAD.MOV.U32 R3, RZ, RZ, 0x780 ;  /* 0x00000780ff037424 */ /* 0x000fca00078e00ff */
[----:B-1----:R-:W-:-:S05]  /*0490*/  LOP3.LUT R2, R2, 0x500, R3, 0xd8, !PT ;  /* 0x0000050002027812 */ /* 0x002fca00078ed803 */
[----:B------:R4:W-:Y:S02]  /*04a0*/  STS [UR7+0x8], R2 ;  /* 0x00000802ff007988 */ /* 0x0009e40008000807 */
.L_x_8:
[----:B------:R-:W-:Y:S05]  /*04b0*/  @P1 BRA `(.L_x_10) ;  /* 0x0000000000281947 */ /* 0x000fea0003800000 */
[----:B-1234-:R-:W1:Y:S02]  /*04c0*/  LDS R2, [UR7+0x8] ;  /* 0x00000807ff027984 */ /* 0x01ee640008000800 */
[----:B-1----:R-:W-:-:S05]  /*04d0*/  LOP3.LUT R2, R2, 0x1800, RZ, 0xb8, !PT ;  /* 0x0000180002027812 */ /* 0x002fca00078eb8ff */
[----:B------:R2:W-:Y:S02]  /*04e0*/  STS [UR7+0x8], R2 ;  /* 0x00000802ff007988 */ /* 0x0005e40008000807 */
.L_x_9:
[----:B------:R-:W-:Y:S05]  /*04f0*/  @P1 BREAK B0 ;  /* 0x0000000000001942 */ /* 0x000fea0003800000 */
[----:B------:R-:W-:Y:S05]  /*0500*/  @P1 BRA `(.L_x_11) ;  /* 0x0000000000241947 */ /* 0x000fea0003800000 */
[----:B------:R-:W3:Y:S01]  /*0510*/  LDS R3, [UR7+0x8] ;  /* 0x00000807ff037984 */ /* 0x000ee20008000800 */
[----:B-12---:R-:W-:-:S05]  /*0520*/  IMAD.MOV.U32 R2, RZ, RZ, 0x6000 ;  /* 0x00006000ff027424 */ /* 0x006fca00078e00ff */
[----:B---3--:R-:W-:-:S04]  /*0530*/  LOP3.LUT R2, R3, 0x6000, R2, 0xd8, !PT ;  /* 0x0000600003027812 */ /* 0x008fc800078ed802 */
[----:B------:R-:W-:-:S05]  /*0540*/  LOP3.LUT R2, R2, 0x400000, RZ, 0xb8, !PT ;  /* 0x0040000002027812 */ /* 0x000fca00078eb8ff */
[----:B------:R5:W-:Y:S02]  /*0550*/  STS [UR7+0x8], R2 ;  /* 0x00000802ff007988 */ /* 0x000be40008000807 */
.L_x_10:
[----:B------:R-:W-:Y:S05]  /*0560*/  BSYNC B0 ;  /* 0x0000000000007941 */ /* 0x000fea0003800000 */
.L_x_7:
[----:B-12345:R-:W1:Y:S02]  /*0570*/  @!P1 LDS R2, [UR7+0x8] ;  /* 0x00000807ff029984 */ /* 0x03ee640008000800 */
[----:B-1----:R-:W-:-:S05]  /*0580*/  @!P1 LOP3.LUT R2, R2, 0x8000, RZ, 0xb8, !PT ;  /* 0x0000800002029812 */ /* 0x002fca00078eb8ff */
[----:B------:R3:W-:Y:S02]  /*0590*/  @!P1 STS [UR7+0x8], R2 ;  /* 0x00000802ff009988 */ /* 0x0007e40008000807 */
.L_x_11:
[----:B------:R-:W-:Y:S05]  /*05a0*/  BSYNC B1 ;  /* 0x0000000000017941 */ /* 0x000fea0003800000 */
.L_x_6:
[----:B------:R-:W-:Y:S05]  /*05b0*/  WARPSYNC.ALL ;  /* 0x0000000000007948 */ /* 0x000fea0003800000 */
[----:B------:R-:W4:Y:S02]  /*05c0*/  LDC R5, c[0x0][0x22c] ;  /* 0x00008b00ff057b82 */ /* 0x000f240000000800 */
[----:B----4-:R-:W-:Y:S01]  /*05d0*/  VIADD R5, R5, 0xffffffff ;  /* 0xffffffff05057836 */ /* 0x010fe20000000000 */
[----:B------:R-:W-:Y:S06]  /*05e0*/  @P0 BRA `(.L_x_12) ;  /* 0x0000000000280947 */ /* 0x000fec0003800000 */
[----:B-123--:R-:W1:Y:S01]  /*05f0*/  S2R R2, SR_LANEID ;  /* 0x0000000000027919 */ /* 0x00ee620000000000 */
[----:B------:R-:W-:Y:S05]  /*0600*/  WARPSYNC.ALL ;  /* 0x0000000000007948 */ /* 0x000fea0003800000 */
[----:B-1----:R-:W-:-:S05]  /*0610*/  IMAD.SHL.U32 R8, R2, 0x4, RZ ;  /* 0x0000000402087824 */ /* 0x002fca00078e00ff */
[----:B------:R-:W1:Y:S01]  /*0620*/  LDS R9, [R8+UR7] ;  /* 0x0000000708097984 */ /* 0x000e620008000800 */
[----:B------:R-:W-:-:S05]  /*0630*/  IADD3 R2, P2, R8, UR20, RZ ;  /* 0x0000001408027c10 */ /* 0x000fca000ff5e0ff */
[----:B------:R-:W-:-:S05]  /*0640*/  IMAD.X R3, RZ, RZ, UR21, P2 ;  /* 0x00000015ff037e24 */ /* 0x000fca00090e06ff */
[----:B-1----:R4:W5:Y:S01]  /*0650*/  ATOMG.E.EXCH.STRONG.GPU PT, RZ, [R2], R9 ;  /* 0x0000000902ff73a8 */ /* 0x00296200041ee100 */
[----:B------:R-:W-:-:S04]  /*0660*/  DEPBAR {5,4,3,2,1,0} ;  /* 0x0000003f0000791a */ /* 0x000fc80000000000 */
[----:B------:R4:W-:Y:S01]  /*0670*/  UTMACCTL.IV [UR20] ;  /* 0x00000000140079b9 */ /* 0x0009e20008000000 */
[----:B------:R-:W-:Y:S01]  /*0680*/  NOP ;  /* 0x0000000000007918 */ /* 0x000fe20000000000 */
.L_x_12:
[----:B------:R-:W-:Y:S05]  /*0690*/  @P0 BRA `(.L_x_13) ;  /* 0x00000000000c0947 */ /* 0x000fea0003800000 */
[----:B------:R0:W-:Y:S01]  /*06a0*/  UTMACMDFLUSH ;  /* 0x00000000000079b7 */ /* 0x0001e20000000000 */
[----:B------:R-:W-:Y:S05]  /*06b0*/  @P0 BRA `(.L_x_13) ;  /* 0x0000000000040947 */ /* 0x000fea0003800000 */
[----:B------:R-:W-:-:S04]  /*06c0*/  DEPBAR.LE SB0, 0x0 ;  /* 0x000080000000791a */ /* 0x000fc80000000000 */
.L_x_13:
[----:B------:R-:W-:Y:S05]  /*06d0*/  WARPSYNC.ALL ;  /* 0x0000000000007948 */ /* 0x000fea0003800000 */
[----:B-----5:R-:W-:Y:S06]  /*06e0*/  BAR.SYNC.DEFER_BLOCKING 0x0 ;  /* 0x0000000000007b1d */ /* 0x020fec0000010000 */
[----:B------:R-:W-:Y:S02]  /*06f0*/  BSSY B1, `(.L_x_14) ;  /* 0x000000b000017945 */ /* 0x000fe40003800000 */
[----:B------:R-:W-:Y:S06]  /*0700*/  BAR.SYNC.DEFER_BLOCKING 0x0 ;  /* 0x0000000000007b1d */ /* 0x000fec0000010000 */
[----:B------:R5:W-:Y:S01]  /*0710*/  @!P0 STS [R12], RZ ;  /* 0x000000ff0c008388 */ /* 0x000be20000000800 */
[----:B------:R-:W-:Y:S01]  /*0720*/  NOP ;  /* 0x0000000000007918 */ /* 0x000fe20000000000 */
[----:B------:R-:W-:Y:S05]  /*0730*/  @P1 BRA `(.L_x_15) ;  /* 0x0000000000181947 */ /* 0x000fea0003800000 */
[----:B-1234-:R-:W1:Y:S01]  /*0740*/  LDS R2, [UR7+0x8] ;  /* 0x00000807ff027984 */ /* 0x01ee620008000800 */
[----:B------:R-:W2:Y:S01]  /*0750*/  LDC.64 R8, c[0x0][0x218] ;  /* 0x00008600ff087b82 */ /* 0x000ea20000000a00 */
[----:B------:R-:W-:Y:S02]  /*0760*/  IMAD.MOV.U32 R3, RZ, RZ, 0x70 ;  /* 0x00000070ff037424 */ /* 0x000fe400078e00ff */
[----:B--2---:R2:W-:Y:S03]  /*0770*/  STS.64 [UR7], R8 ;  /* 0x00000008ff007988 */ /* 0x0045e60008000a07 */
[----:B-1----:R-:W-:-:S05]  /*0780*/  LOP3.LUT R2, R2, 0x10, R3, 0xd8, !PT ;  /* 0x0000001002027812 */ /* 0x002fca00078ed803 */
[----:B------:R2:W-:Y:S02]  /*0790*/  STS [UR7+0x8], R2 ;  /* 0x00000802ff007988 */ /* 0x0005e40008000807 */
.L_x_15:
[----:B----4-:R-:W-:Y:S05]  /*07a0*/  BSYNC B1 ;  /* 0x0000000000017941 */ /* 0x010fea0003800000 */
.L_x_14:
[----:B------:R-:W-:Y:S04]  /*07b0*/  BSSY B1, `(.L_x_16) ;  /* 0x000000a000017945 */ /* 0x000fe80003800000 */
[----:B------:R-:W-:Y:S05]  /*07c0*/  @P1 BRA `(.L_x_17) ;  /* 0x0000000000201947 */ /* 0x000fea0003800000 */
[----:B-123--:R-:W1:Y:S01]  /*07d0*/  LDS R2, [UR7+0x34] ;  /* 0x00003407ff027984 */ /* 0x00ee620008000800 */
[----:B------:R-:W-:Y:S02]  /*07e0*/  IMAD.MOV.U32 R9, RZ, RZ, 0x3f000000 ;  /* 0x3f000000ff097424 */ /* 0x000fe400078e00ff */
[----:B------:R-:W-:Y:S01]  /*07f0*/  @!P1 IMAD.MOV.U32 R3, RZ, RZ, 0x7f ;  /* 0x0000007fff039424 */ /* 0x000fe200078e00ff */
[----:B------:R-:W2:Y:S02]  /*0800*/  @!P1 LDS R8, [UR7+0x38] ;  /* 0x00003807ff089984 */ /* 0x000ea40008000800 */
[----:B-1----:R-:W-:Y:S02]  /*0810*/  LOP3.LUT R2, R2, 0xff000000, R9, 0xb8, !PT ;  /* 0xff00000002027812 */ /* 0x002fe400078eb809 */
[----:B--2---:R-:W-:-:S03]  /*0820*/  @!P1 LOP3.LUT R3, R8, 0xff, R3, 0xb8, !PT ;  /* 0x000000ff08039812 */ /* 0x004fc600078eb803 */
[----:B------:R4:W-:Y:S04]  /*0830*/  STS [UR7+0x34], R2 ;  /* 0x00003402ff007988 */ /* 0x0009e80008000807 */
[----:B------:R4:W-:Y:S02]  /*0840*/  @!P1 STS [UR7+0x38], R3 ;  /* 0x00003803ff009988 */ /* 0x0009e40008000807 */
.L_x_17:
[----:B------:R-:W-:Y:S05]  /*0850*/  BSYNC B1 ;  /* 0x0000000000017941 */ /* 0x000fea0003800000 */
.L_x_16:
[----:B------:R-:W-:Y:S04]  /*0860*/  BSSY B1, `(.L_x_18) ;  /* 0x0000004000017945 */ /* 0x000fe80003800000 */
[----:B------:R-:W-:Y:S05]  /*0870*/  @P1 BRA `(.L_x_19) ;  /* 0x0000000000081947 */ /* 0x000fea0003800000 */
[----:B------:R1:W-:Y:S04]  /*0880*/  STS [UR7+0x24], R13 ;  /* 0x0000240dff007988 */ /* 0x0003e80008000807 */
[----:B------:R1:W-:Y:S02]  /*0890*/  STS [UR7+0x20], R5 ;  /* 0x00002005ff007988 */ /* 0x0003e40008000807 */
.L_x_19:
[----:B------:R-:W-:Y:S05]  /*08a0*/  BSYNC B1 ;  /* 0x0000000000017941 */ /* 0x000fea0003800000 */
.L_x_18:
[----:B------:R-:W-:Y:S04]  /*08b0*/  BSSY B1, `(.L_x_20) ;  /* 0x000000e000017945 */ /* 0x000fe80003800000 */
[----:B------:R-:W-:Y:S05]  /*08c0*/  @P1 BRA `(.L_x_21) ;  /* 0x0000000000301947 */ /* 0x000fea0003800000 */
[----:B----4-:R-:W4:Y:S01]  /*08d0*/  LDS R3, [UR7+0x34] ;  /* 0x00003407ff037984 */ /* 0x010f220008000800 */
[----:B--2---:R-:W2:Y:S03]  /*08e0*/  LDC.64 R8, c[0x0][0x240] ;  /* 0x00009000ff087b82 */ /* 0x004ea60000000a00 */
[----:B-1-3--:R-:W1:Y:S01]  /*08f0*/  LDS R2, [UR7+0x1c] ;  /* 0x00001c07ff027984 */ /* 0x00ae620008000800 */
[C---:B--2---:R-:W-:Y:S01]  /*0900*/  SHF.L.U64.HI R9, R8.reuse, 0x1, R9 ;  /* 0x0000000108097819 */ /* 0x044fe20000010209 */
[----:B------:R-:W-:-:S03]  /*0910*/  IMAD.SHL.U32 R8, R8, 0x2, RZ ;  /* 0x0000000208087824 */ /* 0x000fc600078e00ff */
[--C-:B------:R-:W-:Y:S02]  /*0920*/  SHF.R.U32.HI R11, RZ, 0x4, R9.reuse ;  /* 0x00000004ff0b7819 */ /* 0x100fe40000011609 */
[----:B------:R-:W-:-:S05]  /*0930*/  SHF.R.U64 R8, R8, 0x4, R9 ;  /* 0x0000000408087819 */ /* 0x000fca0000001209 */
[----:B------:R2:W-:Y:S01]  /*0940*/  STS [UR7+0xc], R8 ;  /* 0x00000c08ff007988 */ /* 0x0005e20008000807 */
[----:B----4-:R-:W-:Y:S02]  /*0950*/  LOP3.LUT R3, R3, 0x7, RZ, 0xb8, !PT ;  /* 0x0000000703037812 */ /* 0x010fe400078eb8ff */
[----:B-1----:R-:W-:-:S03]  /*0960*/  LOP3.LUT R2, R2, 0xf, R11, 0xb8, !PT ;  /* 0x0000000f02027812 */ /* 0x002fc600078eb80b */
[----:B------:R2:W-:Y:S04]  /*0970*/  STS [UR7+0x34], R3 ;  /* 0x00003403ff007988 */ /* 0x0005e80008000807 */
[----:B------:R2:W-:Y:S02]  /*0980*/  STS [UR7+0x1c], R2 ;  /* 0x00001c02ff007988 */ /* 0x0005e40008000807 */
.L_x_21:
[----:B------:R-:W-:Y:S05]  /*0990*/  BSYNC B1 ;  /* 0x0000000000017941 */ /* 0x000fea0003800000 */
.L_x_20:
[----:B------:R-:W-:Y:S04]  /*09a0*/  BSSY B2, `(.L_x_22) ;  /* 0x000001a000027945 */ /* 0x000fe80003800000 */
[----:B------:R-:W-:Y:S04]  /*09b0*/  BSSY B1, `(.L_x_23) ;  /* 0x0000015000017945 */ /* 0x000fe80003800000 */
[----:B------:R-:W-:Y:S05]  /*09c0*/  @P1 BRA `(.L_x_24) ;  /* 0x0000000000201947 */ /* 0x000fea0003800000 */
[----:B-1234-:R-:W1:Y:S02]  /*09d0*/  LDS R2, [UR7+0x34] ;  /* 0x00003407ff027984 */ /* 0x01ee640008000800 */
[----:B-1----:R-:W-:-:S05]  /*09e0*/  LOP3.LUT R2, R2, 0x38, RZ, 0xb8, !PT ;  /* 0x0000003802027812 */ /* 0x002fca00078eb8ff */
[----:B------:R1:W-:Y:S01]  /*09f0*/  STS [UR7+0x34], R2 ;  /* 0x00003402ff007988 */ /* 0x0003e20008000807 */
[----:B------:R-:W-:Y:S05]  /*0a00*/  @P1 BRA `(.L_x_25) ;  /* 0x0000000000201947 */ /* 0x000fea0003800000 */
[----:B-1----:R-:W1:Y:S01]  /*0a10*/  LDS R2, [UR7+0x8] ;  /* 0x00000807ff027984 */ /* 0x002e620008000800 */
[----:B------:R-:W-:-:S05]  /*0a20*/  IMAD.MOV.U32 R3, RZ, RZ, 0x780 ;  /* 0x00000780ff037424 */ /* 0x000fca00078e00ff */
[----:B-1----:R-:W-:-:S05]  /*0a30*/  LOP3.LUT R2, R2, 0x500, R3, 0xd8, !PT ;  /* 0x0000050002027812 */ /* 0x002fca00078ed803 */
[----:B------:R1:W-:Y:S02]  /*0a40*/  STS [UR7+0x8], R2 ;  /* 0x00000802ff007988 */ /* 0x0003e40008000807 */
.L_x_24:
[----:B------:R-:W-:Y:S05]  /*0a50*/  @P1 BRA `(.L_x_26) ;  /* 0x0000000000281947 */ /* 0x000fea0003800000 */
[----:B-1234-:R-:W1:Y:S02]  /*0a60*/  LDS R2, [UR7+0x8] ;  /* 0x00000807ff027984 */ /* 0x01ee640008000800 */
[----:B-1----:R-:W-:-:S05]  /*0a70*/  LOP3.LUT R2, R2, 0x1800, RZ, 0xb8, !PT ;  /* 0x0000180002027812 */ /* 0x002fca00078eb8ff */
[----:B------:R2:W-:Y:S02]  /*0a80*/  STS [UR7+0x8], R2 ;  /* 0x00000802ff007988 */ /* 0x0005e40008000807 */
.L_x_25:
[----:B------:R-:W-:Y:S05]  /*0a90*/  @P1 BREAK B1 ;  /* 0x0000000000011942 */ /* 0x000fea0003800000 */
[----:B------:R-:W-:Y:S05]  /*0aa0*/  @P1 BRA `(.L_x_27) ;  /* 0x0000000000241947 */ /* 0x000fea0003800000 */
[----:B-12---:R-:W1:Y:S01]  /*0ab0*/  LDS R2, [UR7+0x8] ;  /* 0x00000807ff027984 */ /* 0x006e620008000800 */
[----:B------:R-:W-:-:S05]  /*0ac0*/  IMAD.MOV.U32 R3, RZ, RZ, 0x6000 ;  /* 0x00006000ff037424 */ /* 0x000fca00078e00ff */
[----:B-1----:R-:W-:-:S04]  /*0ad0*/  LOP3.LUT R2, R2, 0x6000, R3, 0xd8, !PT ;  /* 0x0000600002027812 */ /* 0x002fc800078ed803 */
[----:B------:R-:W-:-:S05]  /*0ae0*/  LOP3.LUT R2, R2, 0x400000, RZ, 0xb8, !PT ;  /* 0x0040000002027812 */ /* 0x000fca00078eb8ff */
[----:B------:R1:W-:Y:S02]  /*0af0*/  STS [UR7+0x8], R2 ;  /* 0x00000802ff007988 */ /* 0x0003e40008000807 */
.L_x_26:
[----:B------:R-:W-:Y:S05]  /*0b00*/  BSYNC B1 ;  /* 0x0000000000017941 */ /* 0x000fea0003800000 */
.L_x_23:
[----:B-1234-:R-:W1:Y:S02]  /*0b10*/  @!P1 LDS R2, [UR7+0x8] ;  /* 0x00000807ff029984 */ /* 0x01ee640008000800 */
[----:B-1----:R-:W-:-:S05]  /*0b20*/  @!P1 LOP3.LUT R2, R2, 0x8000, RZ, 0xb8, !PT ;  /* 0x0000800002029812 */ /* 0x002fca00078eb8ff */
[----:B------:R3:W-:Y:S02]  /*0b30*/  @!P1 STS [UR7+0x8], R2 ;  /* 0x00000802ff009988 */ /* 0x0007e40008000807 */
.L_x_27:
[----:B------:R-:W-:Y:S05]  /*0b40*/  BSYNC B2 ;  /* 0x0000000000027941 */ /* 0x000fea0003800000 */
.L_x_22:
[----:B------:R-:W-:Y:S05]  /*0b50*/  WARPSYNC.ALL ;  /* 0x0000000000007948 */ /* 0x000fea0003800000 */
[----:B------:R-:W-:-:S04]  /*0b60*/  UIADD3 UR23, UR4, 0x80, URZ ;  /* 0x0000008004177890 */ /* 0x000fc8000fffe03f */
[----:B------:R-:W-:-:S04]  /*0b70*/  UIADD3 UR22, UP0, UR23, UR24, URZ ;  /* 0x0000001817167290 */ /* 0x000fc8000ff1e03f */
[----:B------:R-:W-:Y:S01]  /*0b80*/  ULEA.HI.X.SX32 UR23, UR23, UR25, 0x1, UP0 ;  /* 0x0000001917177291 */ /* 0x000fe200080f0e3f */
[----:B------:R-:W-:Y:S11]  /*0b90*/  @P0 BRA `(.L_x_28) ;  /* 0x0000000000280947 */ /* 0x000ff60003800000 */
[----:B-123--:R-:W1:Y:S01]  /*0ba0*/  S2R R2, SR_LANEID ;  /* 0x0000000000027919 */ /* 0x00ee620000000000 */
[----:B------:R-:W-:Y:S05]  /*0bb0*/  WARPSYNC.ALL ;  /* 0x0000000000007948 */ /* 0x000fea0003800000 */
[----:B-1----:R-:W-:-:S05]  /*0bc0*/  IMAD.SHL.U32 R8, R2, 0x4, RZ ;  /* 0x0000000402087824 */ /* 0x002fca00078e00ff */
[----:B------:R-:W1:Y:S01]  /*0bd0*/  LDS R9, [R8+UR7] ;  /* 0x0000000708097984 */ /* 0x000e620008000800 */
[----:B------:R-:W-:-:S05]  /*0be0*/  IADD3 R2, P2, R8, UR22, RZ ;  /* 0x0000001608027c10 */ /* 0x000fca000ff5e0ff */
[----:B------:R-:W-:-:S05]  /*0bf0*/  IMAD.X R3, RZ, RZ, UR23, P2 ;  /* 0x00000017ff037e24 */ /* 0x000fca00090e06ff */
[----:B-1----:R4:W2:Y:S01]  /*0c00*/  ATOMG.E.EXCH.STRONG.GPU PT, RZ, [R2], R9 ;  /* 0x0000000902ff73a8 */ /* 0x0028a200041ee100 */
[----:B------:R-:W-:-:S04]  /*0c10*/  DEPBAR {5,4,3,2,1,0} ;  /* 0x0000003f0000791a */ /* 0x000fc80000000000 */
[----:B------:R4:W-:Y:S01]  /*0c20*/  UTMACCTL.IV [UR22] ;  /* 0x00000000160079b9 */ /* 0x0009e20008000000 */
[----:B------:R-:W-:Y:S01]  /*0c30*/  NOP ;  /* 0x0000000000007918 */ /* 0x000fe20000000000 */
.L_x_28:
[----:B------:R-:W-:Y:S05]  /*0c40*/  @P0 BRA `(.L_x_29) ;  /* 0x00000000000c0947 */ /* 0x000fea0003800000 */
[----:B------:R0:W-:Y:S01]  /*0c50*/  UTMACMDFLUSH ;  /* 0x00000000000079b7 */ /* 0x0001e20000000000 */
[----:B------:R-:W-:Y:S05]  /*0c60*/  @P0 BRA `(.L_x_29) ;  /* 0x0000000000040947 */ /* 0x000fea0003800000 */
[----:B------:R-:W-:-:S04]  /*0c70*/  DEPBAR.LE SB0, 0x0 ;  /* 0x000080000000791a */ /* 0x000fc80000000000 */
.L_x_29:
[----:B------:R-:W-:Y:S05]  /*0c80*/  WARPSYNC.ALL ;  /* 0x0000000000007948 */ /* 0x000fea0003800000 */
[----:B--2---:R-:W-:Y:S06]  /*0c90*/  BAR.SYNC.DEFER_BLOCKING 0x0 ;  /* 0x0000000000007b1d */ /* 0x004fec0000010000 */
[----:B------:R-:W-:Y:S02]  /*0ca0*/  BSSY B2, `(.L_x_30) ;  /* 0x000000b000027945 */ /* 0x000fe40003800000 */
[----:B------:R-:W-:Y:S06]  /*0cb0*/  BAR.SYNC.DEFER_BLOCKING 0x0 ;  /* 0x0000000000007b1d */ /* 0x000fec0000010000 */
[----:B------:R2:W-:Y:S01]  /*0cc0*/  @!P0 STS [R12], RZ ;  /* 0x000000ff0c008388 */ /* 0x0005e20000000800 */
[----:B------:R-:W-:Y:S01]  /*0cd0*/  NOP ;  /* 0x0000000000007918 */ /* 0x000fe20000000000 */
[----:B------:R-:W-:Y:S05]  /*0ce0*/  @P1 BRA `(.L_x_31) ;  /* 0x0000000000181947 */ /* 0x000fea0003800000 */
[----:B-1-34-:R-:W1:Y:S01]  /*0cf0*/  LDS R2, [UR7+0x8] ;  /* 0x00000807ff027984 */ /* 0x01ae620008000800 */
[----:B------:R-:W3:Y:S01]  /*0d00*/  LDC.64 R8, c[0x0][0x220] ;  /* 0x00008800ff087b82 */ /* 0x000ee20000000a00 */
[----:B------:R-:W-:Y:S02]  /*0d10*/  IMAD.MOV.U32 R3, RZ, RZ, 0x70 ;  /* 0x00000070ff037424 */ /* 0x000fe400078e00ff */
[----:B---3--:R3:W-:Y:S03]  /*0d20*/  STS.64 [UR7], R8 ;  /* 0x00000008ff007988 */ /* 0x0087e60008000a07 */
[----:B-1----:R-:W-:-:S05]  /*0d30*/  LOP3.LUT R2, R2, 0x10, R3, 0xd8, !PT ;  /* 0x0000001002027812 */ /* 0x002fca00078ed803 */
[----:B------:R3:W-:Y:S02]  /*0d40*/  STS [UR7+0x8], R2 ;  /* 0x00000802ff007988 */ /* 0x0007e40008000807 */
.L_x_31:
[----:B----4-:R-:W-:Y:S05]  /*0d50*/  BSYNC B2 ;  /* 0x0000000000027941 */ /* 0x010fea0003800000 */
.L_x_30:
[----:B------:R-:W-:Y:S04]  /*0d60*/  BSSY B3, `(.L_x_32) ;  /* 0x0000011000037945 */ /* 0x000fe80003800000 */
[----:B------:R-:W-:Y:S04]  /*0d70*/  BSSY B2, `(.L_x_33) ;  /* 0x000000e000027945 */ /* 0x000fe80003800000 */
[----:B------:R-:W-:Y:S05]  /*0d80*/  @P1 BRA `(.L_x_34) ;  /* 0x0000000000241947 */ /* 0x000fea0003800000 */
[----:B-1-3--:R-:W1:Y:S01]  /*0d90*/  LDS R2, [UR7+0x34] ;  /* 0x00003407ff027984 */ /* 0x00ae620008000800 */
[----:B------:R-:W-:-:S05]  /*0da0*/  IMAD.MOV.U32 R3, RZ, RZ, 0x3f000000 ;  /* 0x3f000000ff037424 */ /* 0x000fca00078e00ff */
[----:B-1----:R-:W-:-:S05]  /*0db0*/  LOP3.LUT R2, R2, 0xff000000, R3, 0xb8, !PT ;  /* 0xff00000002027812 */ /* 0x002fca00078eb803 */
[----:B------:R1:W-:Y:S01]  /*0dc0*/  STS [UR7+0x34], R2 ;  /* 0x00003402ff007988 */ /* 0x0003e20008000807 */
[----:B------:R-:W-:Y:S05]  /*0dd0*/  @P1 BRA `(.L_x_35) ;  /* 0x00000000001c1947 */ /* 0x000fea0003800000 */
[----:B-1----:R-:W1:Y:S01]  /*0de0*/  LDS R2, [UR7+0x38] ;  /* 0x00003807ff027984 */ /* 0x002e620008000800 */
[----:B------:R-:W-:-:S05]  /*0df0*/  IMAD.MOV.U32 R3, RZ, RZ, 0x3f ;  /* 0x0000003fff037424 */ /* 0x000fca00078e00ff */
[----:B-1----:R-:W-:-:S05]  /*0e00*/  LOP3.LUT R2, R2, 0xff, R3, 0xb8, !PT ;  /* 0x000000ff02027812 */ /* 0x002fca00078eb803 */
[----:B------:R4:W-:Y:S02]  /*0e10*/  STS [UR7+0x38], R2 ;  /* 0x00003802ff007988 */ /* 0x0009e40008000807 */
.L_x_34:
[----:B------:R-:W-:Y:S05]  /*0e20*/  @P1 BREAK B2 ;  /* 0x0000000000021942 */ /* 0x000fea0003800000 */
[----:B------:R-:W-:Y:S05]  /*0e30*/  @P1 BRA `(.L_x_36) ;  /* 0x00000000000c1947 */ /* 0x000fea0003800000 */
[----:B------:R1:W-:Y:S02]  /*0e40*/  STS [UR7+0x20], R5 ;  /* 0x00002005ff007988 */ /* 0x0003e40008000807 */
.L_x_35:
[----:B------:R-:W-:Y:S05]  /*0e50*/  BSYNC B2 ;  /* 0x0000000000027941 */ /* 0x000fea0003800000 */
.L_x_33:
[----:B------:R1:W-:Y:S02]  /*0e60*/  @!P1 STS [UR7+0x24], R4 ;  /* 0x00002404ff009988 */ /* 0x0003e40008000807 */
.L_x_36:
[----:B------:R-:W-:Y:S05]  /*0e70*/  BSYNC B3 ;  /* 0x0000000000037941 */ /* 0x000fea0003800000 */
.L_x_32:
[----:B------:R-:W-:Y:S05]  /*0e80*/  WARPSYNC.ALL ;  /* 0x0000000000007948 */ /* 0x000fea0003800000 */
[----:B------:R-:W-:Y:S04]  /*0e90*/  BSSY B3, `(.L_x_37) ;  /* 0x000000e000037945 */ /* 0x000fe80003800000 */
[----:B------:R-:W-:Y:S05]  /*0ea0*/  @P1 BRA `(.L_x_38) ;  /* 0x0000000000301947 */ /* 0x000fea0003800000 */
[----:B------:R-:W5:Y:S01]  /*0eb0*/  LDS R3, [UR7+0x34] ;  /* 0x00003407ff037984 */ /* 0x000f620008000800 */
[----:B-1----:R-:W1:Y:S03]  /*0ec0*/  LDC.64 R4, c[0x0][0x248] ;  /* 0x00009200ff047b82 */ /* 0x002e660000000a00 */
[----:B---34-:R-:W3:Y:S01]  /*0ed0*/  LDS R2, [UR7+0x1c] ;  /* 0x00001c07ff027984 */ /* 0x018ee20008000800 */
[C---:B-1----:R-:W-:Y:S01]  /*0ee0*/  SHF.L.U64.HI R5, R4.reuse, 0x1, R5 ;  /* 0x0000000104057819 */ /* 0x042fe20000010205 */
[----:B------:R-:W-:-:S03]  /*0ef0*/  IMAD.SHL.U32 R4, R4, 0x2, RZ ;  /* 0x0000000204047824 */ /* 0x000fc600078e00ff */
[--C-:B------:R-:W-:Y:S02]  /*0f00*/  SHF.R.U32.HI R9, RZ, 0x4, R5.reuse ;  /* 0x00000004ff097819 */ /* 0x100fe40000011605 */
[----:B------:R-:W-:-:S05]  /*0f10*/  SHF.R.U64 R4, R4, 0x4, R5 ;  /* 0x0000000404047819 */ /* 0x000fca0000001205 */
[----:B------:R1:W-:Y:S01]  /*0f20*/  STS [UR7+0xc], R4 ;  /* 0x00000c04ff007988 */ /* 0x0003e20008000807 */
[----:B-----5:R-:W-:Y:S02]  /*0f30*/  LOP3.LUT R3, R3, 0x7, RZ, 0xb8, !PT ;  /* 0x0000000703037812 */ /* 0x020fe400078eb8ff */
[----:B---3--:R-:W-:-:S03]  /*0f40*/  LOP3.LUT R2, R2, 0xf, R9, 0xb8, !PT ;  /* 0x0000000f02027812 */ /* 0x008fc600078eb809 */
[----:B------:R1:W-:Y:S04]  /*0f50*/  STS [UR7+0x34], R3 ;  /* 0x00003403ff007988 */ /* 0x0003e80008000807 */
[----:B------:R1:W-:Y:S02]  /*0f60*/  STS [UR7+0x1c], R2 ;  /* 0x00001c02ff007988 */ /* 0x0003e40008000807 */
.L_x_38:
[----:B------:R-:W-:Y:S05]  /*0f70*/  BSYNC B3 ;  /* 0x0000000000037941 */ /* 0x000fea0003800000 */
.L_x_37:
[----:B------:R-:W-:Y:S04]  /*0f80*/  BSSY B3, `(.L_x_39) ;  /* 0x000001a000037945 */ /* 0x000fe80003800000 */
[----:B------:R-:W-:Y:S04]  /*0f90*/  BSSY B4, `(.L_x_40) ;  /* 0x0000015000047945 */ /* 0x000fe80003800000 */
[----:B------:R-:W-:Y:S05]  /*0fa0*/  @P1 BRA `(.L_x_41) ;  /* 0x0000000000201947 */ /* 0x000fea0003800000 */
[----:B-1-34-:R-:W1:Y:S02]  /*0fb0*/  LDS R2, [UR7+0x34] ;  /* 0x00003407ff027984 */ /* 0x01ae640008000800 */
[----:B-1----:R-:W-:-:S05]  /*0fc0*/  LOP3.LUT R2, R2, 0x38, RZ, 0xb8, !PT ;  /* 0x0000003802027812 */ /* 0x002fca00078eb8ff */
[----:B------:R1:W-:Y:S01]  /*0fd0*/  STS [UR7+0x34], R2 ;  /* 0x00003402ff007988 */ /* 0x0003e20008000807 */
[----:B------:R-:W-:Y:S05]  /*0fe0*/  @P1 BRA `(.L_x_42) ;  /* 0x0000000000201947 */ /* 0x000fea0003800000 */
[----:B-1----:R-:W1:Y:S01]  /*0ff0*/  LDS R2, [UR7+0x8] ;  /* 0x00000807ff027984 */ /* 0x002e620008000800 */
[----:B------:R-:W-:-:S05]  /*1000*/  IMAD.MOV.U32 R3, RZ, RZ, 0x780 ;  /* 0x00000780ff037424 */ /* 0x000fca00078e00ff */
[----:B-1----:R-:W-:-:S05]  /*1010*/  LOP3.LUT R2, R2, 0x500, R3, 0xd8, !PT ;  /* 0x0000050002027812 */ /* 0x002fca00078ed803 */
[----:B------:R1:W-:Y:S02]  /*1020*/  STS [UR7+0x8], R2 ;  /* 0x00000802ff007988 */ /* 0x0003e40008000807 */
.L_x_41:
[----:B------:R-:W-:Y:S05]  /*1030*/  @P1 BRA `(.L_x_43) ;  /* 0x0000000000281947 */ /* 0x000fea0003800000 */
[----:B-1-34-:R-:W1:Y:S02]  /*1040*/  LDS R2, [UR7+0x8] ;  /* 0x00000807ff027984 */ /* 0x01ae640008000800 */
[----:B-1----:R-:W-:-:S05]  /*1050*/  LOP3.LUT R2, R2, 0x1800, RZ, 0xb8, !PT ;  /* 0x0000180002027812 */ /* 0x002fca00078eb8ff */
[----:B------:R3:W-:Y:S02]  /*1060*/  STS [UR7+0x8], R2 ;  /* 0x00000802ff007988 */ /* 0x0007e40008000807 */
.L_x_42:
[----:B------:R-:W-:Y:S05]  /*1070*/  @P1 BREAK B4 ;  /* 0x0000000000041942 */ /* 0x000fea0003800000 */
[----:B------:R-:W-:Y:S05]  /*1080*/  @P1 BRA `(.L_x_44) ;  /* 0x0000000000241947 */ /* 0x000fea0003800000 */
[----:B-1-3--:R-:W1:Y:S01]  /*1090*/  LDS R2, [UR7+0x8] ;  /* 0x00000807ff027984 */ /* 0x00ae620008000800 */
[----:B------:R-:W-:-:S05]  /*10a0*/  IMAD.MOV.U32 R3, RZ, RZ, 0x6000 ;  /* 0x00006000ff037424 */ /* 0x000fca00078e00ff */
[----:B-1----:R-:W-:-:S04]  /*10b0*/  LOP3.LUT R2, R2, 0x6000, R3, 0xd8, !PT ;  /* 0x0000600002027812 */ /* 0x002fc800078ed803 */
[----:B------:R-:W-:-:S05]  /*10c0*/  LOP3.LUT R2, R2, 0x400000, RZ, 0xb8, !PT ;  /* 0x0040000002027812 */ /* 0x000fca00078eb8ff */
[----:B------:R1:W-:Y:S02]  /*10d0*/  STS [UR7+0x8], R2 ;  /* 0x00000802ff007988 */ /* 0x0003e40008000807 */
.L_x_43:
[----:B------:R-:W-:Y:S05]  /*10e0*/  BSYNC B4 ;  /* 0x0000000000047941 */ /* 0x000fea0003800000 */
.L_x_40:
[----:B-1-34-:R-:W1:Y:S02]  /*10f0*/  @!P1 LDS R2, [UR7+0x8] ;  /* 0x00000807ff029984 */ /* 0x01ae640008000800 */
[----:B-1----:R-:W-:-:S05]  /*1100*/  @!P1 LOP3.LUT R2, R2, 0x8000, RZ, 0xb8, !PT ;  /* 0x0000800002029812 */ /* 0x002fca00078eb8ff */
[----:B------:R4:W-:Y:S02]  /*1110*/  @!P1 STS [UR7+0x8], R2 ;  /* 0x00000802ff009988 */ /* 0x0009e40008000807 */
.L_x_44:
[----:B------:R-:W-:Y:S05]  /*1120*/  BSYNC B3 ;  /* 0x0000000000037941 */ /* 0x000fea0003800000 */
.L_x_39:
[----:B------:R-:W-:Y:S05]  /*1130*/  WARPSYNC.ALL ;  /* 0x0000000000007948 */ /* 0x000fea0003800000 */
[----:B------:R-:W-:Y:S01]  /*1140*/  UIADD3 UR4, UR4, 0x100, URZ ;  /* 0x0000010004047890 */ /* 0x000fe2000fffe03f */
[----:B------:R-:W-:Y:S01]  /*1150*/  ISETP.GE.AND P2, PT, R14, 0x1, PT ;  /* 0x000000010e00780c */ /* 0x000fe20003f46270 */
[----:B------:R-:W-:Y:S01]  /*1160*/  IMAD.MOV.U32 R24, RZ, RZ, RZ ;  /* 0x000000ffff187224 */ /* 0x000fe200078e00ff */
[----:B------:R-:W-:Y:S01]  /*1170*/  SHF.R.U32.HI R8, RZ, 0x5, R0 ;  /* 0x00000005ff087819 */ /* 0x000fe20000011600 */
[----:B------:R-:W-:-:S04]  /*1180*/  UIADD3 UR24, UP0, UR4, UR24, URZ ;  /* 0x0000001804187290 */ /* 0x000fc8000ff1e03f */
[----:B------:R-:W-:Y:S01]  /*1190*/  ULEA.HI.X.SX32 UR25, UR4, UR25, 0x1, UP0 ;  /* 0x0000001904197291 */ /* 0x000fe200080f0e3f */
[----:B------:R-:W-:Y:S11]  /*11a0*/  @P0 BRA `(.L_x_45) ;  /* 0x0000000000280947 */ /* 0x000ff60003800000 */
[----:B-1-34-:R-:W1:Y:S01]  /*11b0*/  S2R R2, SR_LANEID ;  /* 0x0000000000027919 */ /* 0x01ae620000000000 */
[----:B------:R-:W-:Y:S05]  /*11c0*/  WARPSYNC.ALL ;  /* 0x0000000000007948 */ /* 0x000fea0003800000 */
[----:B-1----:R-:W-:-:S05]  /*11d0*/  IMAD.SHL.U32 R4, R2, 0x4, RZ ;  /* 0x0000000402047824 */ /* 0x002fca00078e00ff */
[----:B------:R-:W1:Y:S01]  /*11e0*/  LDS R5, [R4+UR7] ;  /* 0x0000000704057984 */ /* 0x000e620008000800 */
[----:B------:R-:W-:-:S05]  /*11f0*/  IADD3 R2, P3, R4, UR24, RZ ;  /* 0x0000001804027c10 */ /* 0x000fca000ff7e0ff */
[----:B------:R-:W-:-:S05]  /*1200*/  IMAD.X R3, RZ, RZ, UR25, P3 ;  /* 0x00000019ff037e24 */ /* 0x000fca00098e06ff */
[----:B-1----:R1:W3:Y:S01]  /*1210*/  ATOMG.E.EXCH.STRONG.GPU PT, RZ, [R2], R5 ;  /* 0x0000000502ff73a8 */ /* 0x0022e200041ee100 */
[----:B------:R-:W-:-:S04]  /*1220*/  DEPBAR {5,4,3,2,1,0} ;  /* 0x0000003f0000791a */ /* 0x000fc80000000000 */
[----:B------:R1:W-:Y:S01]  /*1230*/  UTMACCTL.IV [UR24] ;  /* 0x00000000180079b9 */ /* 0x0003e20008000000 */
[----:B------:R-:W-:Y:S01]  /*1240*/  NOP ;  /* 0x0000000000007918 */ /* 0x000fe20000000000 */
.L_x_45:
[----:B------:R-:W-:Y:S05]  /*1250*/  @P0 BRA `(.L_x_46) ;  /* 0x00000000000c0947 */ /* 0x000fea0003800000 */
[----:B------:R0:W-:Y:S01]  /*1260*/  UTMACMDFLUSH ;  /* 0x00000000000079b7 */ /* 0x0001e20000000000 */
[----:B------:R-:W-:Y:S05]  /*1270*/  @P0 BRA `(.L_x_46) ;  /* 0x0000000000040947 */ /* 0x000fea0003800000 */
[----:B------:R-:W-:-:S04]  /*1280*/  DEPBAR.LE SB0, 0x0 ;  /* 0x000080000000791a */ /* 0x000fc80000000000 */
.L_x_46:
[----:B------:R-:W-:Y:S05]  /*1290*/  WARPSYNC.ALL ;  /* 0x0000000000007948 */ /* 0x000fea0003800000 */
[----:B---3--:R-:W-:Y:S01]  /*12a0*/  BAR.SYNC.DEFER_BLOCKING 0x0 ;  /* 0x0000000000007b1d */ /* 0x008fe20000010000 */
[----:B------:R-:W-:Y:S01]  /*12b0*/  R2UR UR26, R8 ;  /* 0x00000000081a72ca */ /* 0x000fe200000e0000 */
[----:B------:R-:W-:Y:S01]  /*12c0*/  USHF.L.U32 UR27, UR32, 0x8, URZ ;  /* 0x00000008201b7899 */ /* 0x000fe2000800063f */
[----:B------:R-:W-:Y:S01]  /*12d0*/  IMAD.MOV.U32 R25, RZ, RZ, RZ ;  /* 0x000000ffff197224 */ /* 0x000fe200078e00ff */
[----:B------:R-:W-:Y:S01]  /*12e0*/  USHF.L.U32 UR11, UR33, 0x6, URZ ;  /* 0x00000006210b7899 */ /* 0x000fe2000800063f */
[----:B------:R-:W-:Y:S01]  /*12f0*/  CS2R R26, SRZ ;  /* 0x00000000001a7805 */ /* 0x000fe2000001ff00 */
[----:B------:R-:W-:Y:S01]  /*1300*/  VOTEU.ALL UP0, P1 ;  /* 0x00000000003f7886 */ /* 0x000fe20000800000 */
[----:B------:R-:W-:Y:S01]  /*1310*/  UMOV UR4, 0x1 ;  /* 0x0000000100047882 */ /* 0x000fe20000000000 */
[----:B------:R-:W-:Y:S01]  /*1320*/  VOTEU.ALL UP1, P1 ;  /* 0x00000000003f7886 */ /* 0x000fe20000820000 */
[----:B------:R-:W-:-:S02]  /*1330*/  CS2R R28, SRZ ;  /* 0x00000000001c7805 */ /* 0x000fc4000001ff00 */
[----:B------:R-:W-:Y:S01]  /*1340*/  CS2R R30, SRZ ;  /* 0x00000000001e7805 */ /* 0x000fe2000001ff00 */
[----:B------:R-:W-:-:S04]  /*1350*/  @!UP0 UIADD3 UR8, -UR4, 0x100000, URZ ;  /* 0x0010000004088890 */ /* 0x000fc8000fffe13f */
[----:B------:R-:W-:Y:S02]  /*1360*/  @!UP0 USHF.L.U32 UR9, UR8, 0xb, URZ ;  /* 0x0000000b08098899 */ /* 0x000fe4000800063f */
[----:B------:R-:W-:Y:S01]  /*1370*/  @!UP0 USHF.L.U32 UR8, UR8, 0x1, URZ ;  /* 0x0000000108088899 */ /* 0x000fe2000800063f */
[----:B------:R-:W-:Y:S01]  /*1380*/  CS2R R32, SRZ ;  /* 0x0000000000207805 */ /* 0x000fe2000001ff00 */
[----:B------:R-:W-:-:S04]  /*1390*/  @!UP0 UIADD3 UR4, -UR4, 0x100000, URZ ;  /* 0x0010000004048890 */ /* 0x000fc8000fffe13f */
[----:B------:R-:W-:Y:S02]  /*13a0*/  @!UP0 USHF.L.U32 UR5, UR4, 0xb, URZ ;  /* 0x0000000b04058899 */ /* 0x000fe4000800063f */
[----:B------:R-:W-:Y:S01]  /*13b0*/  @!UP0 USHF.L.U32 UR4, UR4, 0x1, URZ ;  /* 0x0000000104048899 */ /* 0x000fe2000800063f */
[----:B------:R-:W-:Y:S01]  /*13c0*/  CS2R R34, SRZ ;  /* 0x0000000000227805 */ /* 0x000fe2000001ff00 */
[----:B------:R-:W-:Y:S01]  /*13d0*/  VOTEU.ALL UP0, P1 ;  /* 0x00000000003f7886 */ /* 0x000fe20000800000 */
[----:B------:R-:W-:Y:S02]  /*13e0*/  CS2R R36, SRZ ;  /* 0x0000000000247805 */ /* 0x000fe4000001ff00 */
[----:B------:R-:W-:Y:S02]  /*13f0*/  CS2R R38, SRZ ;  /* 0x0000000000267805 */ /* 0x000fe4000001ff00 */
[----:B------:R-:W-:Y:S02]  /*1400*/  CS2R R40, SRZ ;  /* 0x0000000000287805 */ /* 0x000fe4000001ff00 */
[----:B------:R-:W-:-:S02]  /*1410*/  CS2R R42, SRZ ;  /* 0x00000000002a7805 */ /* 0x000fc4000001ff00 */
[----:B------:R-:W-:Y:S02]  /*1420*/  CS2R R44, SRZ ;  /* 0x00000000002c7805 */ /* 0x000fe4000001ff00 */
[----:B------:R-:W-:Y:S02]  /*1430*/  CS2R R46, SRZ ;  /* 0x00000000002e7805 */ /* 0x000fe4000001ff00 */
[----:B------:R-:W-:Y:S02]  /*1440*/  CS2R R48, SRZ ;  /* 0x0000000000307805 */ /* 0x000fe4000001ff00 */
[----:B------:R-:W-:Y:S01]  /*1450*/  CS2R R50, SRZ ;  /* 0x0000000000327805 */ /* 0x000fe2000001ff00 */
[----:B------:R-:W3:Y:S02]  /*1460*/  FENCE.VIEW.ASYNC.S ;  /* 0x00000000000073c6 */ /* 0x000ee40000000000 */
[----:B---3--:R3:W4:Y:S02]  /*1470*/  @!UP0 SYNCS.EXCH.64 URZ, [UR7+0x28000], UR8 ;  /* 0x02800008073f85b2 */ /* 0x0087240008000100 */
[----:B----4-:R-:W-:Y:S01]  /*1480*/  BAR.SYNC.DEFER_BLOCKING 0x0 ;  /* 0x0000000000007b1d */ /* 0x010fe20000010000 */
[----:B------:R-:W-:-:S02]  /*1490*/  CS2R R52, SRZ ;  /* 0x0000000000347805 */ /* 0x000fc4000001ff00 */
[----:B------:R-:W-:Y:S02]  /*14a0*/  CS2R R54, SRZ ;  /* 0x0000000000367805 */ /* 0x000fe4000001ff00 */
[----:B------:R-:W-:Y:S02]  /*14b0*/  CS2R R56, SRZ ;  /* 0x0000000000387805 */ /* 0x000fe4000001ff00 */
[----:B------:R-:W-:Y:S02]  /*14c0*/  CS2R R58, SRZ ;  /* 0x00000000003a7805 */ /* 0x000fe4000001ff00 */
[----:B------:R-:W-:Y:S02]  /*14d0*/  CS2R R60, SRZ ;  /* 0x00000000003c7805 */ /* 0x000fe4000001ff00 */
[----:B------:R-:W-:Y:S02]  /*14e0*/  CS2R R62, SRZ ;  /* 0x00000000003e7805 */ /* 0x000fe4000001ff00 */
        /* <DEDUP_REMOVED lines=17> */
[----:B------:R3:W4:Y:S01]  /*1600*/  @!UP1 SYNCS.EXCH.64 URZ, [UR7+0x28008], UR4 ;  /* 0x02800804073f95b2 */ /* 0x0007220008000100 */
        /* <DEDUP_REMOVED lines=26> */
[----:B------:R-:W-:Y:S01]  /*17b0*/  CS2R R150, SRZ ;  /* 0x0000000000967805 */ /* 0x000fe2000001ff00 */
[----:B----4-:R-:W-:Y:S06]  /*17c0*/  @!P2 BRA `(.L_x_47) ;  /* 0x000000080050a947 */ /* 0x010fec0003800000 */
        /* <DEDUP_REMOVED lines=64> */
[----:B---3--:R-:W-:Y:S01]  /*1bd0*/  UMOV UR4, URZ ;  /* 0x0000003f00047c82 */ /* 0x008fe20008000000 */
[----:B------:R-:W-:-:S05]  /*1be0*/  UMOV UR15, URZ ;  /* 0x0000003f000f7c82 */ /* 0x000fca0008000000 */
.L_x_49:
[----:B------:R-:W-:Y:S01]  /*1bf0*/  BAR.SYNC.DEFER_BLOCKING 0x0 ;  /* 0x0000000000007b1d */ /* 0x000fe20000010000 */
[----:B------:R-:W-:Y:S01]  /*1c00*/  ULEA UR29, UR4, UR7, 0x3 ;  /* 0x00000007041d7291 */ /* 0x000fe2000f8e183f */
[----:B-1----:R-:W-:Y:S01]  /*1c10*/  @!P1 IMAD.MOV.U32 R2, RZ, RZ, 0x14000 ;  /* 0x00014000ff029424 */ /* 0x002fe200078e00ff */
[----:B------:R-:W-:Y:S01]  /*1c20*/  ELECT P0, URZ, PT ;  /* 0x00000000003f782f */ /* 0x000fe20003800000 */
[----:B------:R-:W-:-:S03]  /*1c30*/  ULEA UR5, UR4, UR7, 0xe ;  /* 0x0000000704057291 */ /* 0x000fc6000f8e703f */
[----:B------:R-:W-:Y:S01]  /*1c40*/  ISETP.LT.U32.AND P0, PT, R6, 0x40, P0 ;  /* 0x000000400600780c */ /* 0x000fe20000701070 */
[----:B------:R-:W-:Y:S02]  /*1c50*/  ULOP3.LUT UR8, UR26, 0x1, URZ, 0xc0, !UPT ;  /* 0x000000011a087892 */ /* 0x000fe4000f8ec03f */
[----:B------:R-:W-:Y:S02]  /*1c60*/  UIADD3 UR5, UR5, 0x20000, URZ ;  /* 0x0002000005057890 */ /* 0x000fe4000fffe03f */
[----:B------:R-:W-:Y:S02]  /*1c70*/  ULEA UR10, UR8, UR15, 0x6 ;  /* 0x0000000f080a7291 */ /* 0x000fe4000f8e303f */
[----:B------:R-:W-:Y:S02]  /*1c80*/  UIADD3 UR9, UR29, 0x28000, URZ ;  /* 0x000280001d097890 */ /* 0x000fe4000fffe03f */
[----:B------:R-:W-:Y:S02]  /*1c90*/  ULEA UR8, UR8, UR5, 0xd ;  /* 0x0000000508087291 */ /* 0x000fe4000f8e683f */
[----:B------:R-:W-:-:S02]  /*1ca0*/  ULEA UR6, UR4, UR7, 0x10 ;  /* 0x0000000704067291 */ /* 0x000fc4000f8e803f */
[----:B------:R-:W-:Y:S01]  /*1cb0*/  VOTEU.ANY UP0, P0 ;  /* 0x00000000003f7886 */ /* 0x000fe20000000100 */
[----:B------:R-:W-:Y:S01]  /*1cc0*/  VOTEU.ANY UP1, P0 ;  /* 0x00000000003f7886 */ /* 0x000fe20000020100 */
[----:B------:R-:W-:Y:S01]  /*1cd0*/  ULOP3.LUT UR14, UR26, 0x3, URZ, 0xc0, !UPT ;  /* 0x000000031a0e7892 */ /* 0x000fe2000f8ec03f */
[----:B------:R1:W-:Y:S02]  /*1ce0*/  @!P1 SYNCS.ARRIVE.TRANS64 RZ, [UR29+0x28000], R2 ;  /* 0x02800002ffff99a7 */ /* 0x0003e4000800001d */
[----:B------:R-:W-:Y:S01]  /*1cf0*/  @UP0 UMOV UR16, UR20 ;  /* 0x0000001400100c82 */ /* 0x000fe20008000000 */
[----:B------:R-:W-:Y:S01]  /*1d00*/  @UP0 UMOV UR17, UR21 ;  /* 0x0000001500110c82 */ /* 0x000fe20008000000 */
[----:B------:R-:W-:Y:S01]  /*1d10*/  BAR.SYNC.DEFER_BLOCKING 0x0 ;  /* 0x0000000000007b1d */ /* 0x000fe20000010000 */
[----:B------:R-:W-:Y:S02]  /*1d20*/  ULEA UR12, UR14, UR6, 0xe ;  /* 0x000000060e0c7291 */ /* 0x000fe4000f8e703f */
[----:B------:R-:W-:Y:S01]  /*1d30*/  ULEA UR14, UR14, UR27, 0x6 ;  /* 0x0000001b0e0e7291 */ /* 0x000fe2000f8e303f */
[----:B-1----:R-:W-:-:S02]  /*1d40*/  SHF.L.U32 R2, R7, 0x1f, RZ ;  /* 0x0000001f07027819 */ /* 0x002fc400000006ff */
[----:B------:R-:W-:Y:S01]  /*1d50*/  UMOV UR13, UR9 ;  /* 0x00000009000d7c82 */ /* 0x000fe20008000000 */
[----:B------:R-:W-:Y:S02]  /*1d60*/  USHF.R.U32.HI UR28, URZ, 0x4, UR6 ;  /* 0x000000043f1c7899 */ /* 0x000fe40008011606 */
[----:B------:R-:W-:Y:S02]  /*1d70*/  USHF.R.U32.HI UR6, URZ, 0x4, UR5 ;  /* 0x000000043f067899 */ /* 0x000fe40008011605 */
[----:B------:R-:W-:Y:S02]  /*1d80*/  USGXT.U32 UR28, UR28, 0xe ;  /* 0x0000000e1c1c789a */ /* 0x000fe40008000000 */
[----:B------:R-:W-:Y:S02]  /*1d90*/  USGXT.U32 UR6, UR6, 0xe ;  /* 0x0000000e0606789a */ /* 0x000fe40008000000 */
[----:B------:R-:W-:Y:S01]  /*1da0*/  ULOP3.LUT UR18, UR28, 0x4000000, URZ, 0xfc, !UPT ;  /* 0x040000001c127892 */ /* 0x000fe2000f8efc3f */
[----:B------:R-:W-:Y:S01]  /*1db0*/  UMOV UR19, 0x40000040 ;  /* 0x4000004000137882 */ /* 0x000fe20000000000 */
[----:B------:R1:W-:Y:S01]  /*1dc0*/  @UP1 UTMALDG.2D [UR8], [UR16] ;  /* 0x00000008100015b4 */ /* 0x0003e20008008000 */
[----:B------:R3:W-:Y:S06]  /*1dd0*/  MEMBAR.ALL.CTA ;  /* 0x0000000000007992 */ /* 0x0007ec0000008000 */
[----:B---3--:R-:W3:Y:S01]  /*1de0*/  FENCE.VIEW.ASYNC.S ;  /* 0x00000000000073c6 */ /* 0x008ee20000000000 */
[----:B-1----:R-:W-:Y:S01]  /*1df0*/  UMOV UR16, UR6 ;  /* 0x0000000600107c82 */ /* 0x002fe20008000000 */
[----:B------:R-:W-:Y:S01]  /*1e00*/  UMOV UR17, 0x40000040 ;  /* 0x4000004000117882 */ /* 0x000fe20000000000 */
[----:B---3--:R-:W-:Y:S06]  /*1e10*/  BAR.SYNC.DEFER_BLOCKING 0x0 ;  /* 0x0000000000007b1d */ /* 0x008fec0000010000 */
[----:B------:R1:W-:Y:S02]  /*1e20*/  UTMALDG.2D [UR12], [UR22] ;  /* 0x0000000c160075b4 */ /* 0x0003e40008008000 */
[----:B------:R-:W-:Y:S06]  /*1e30*/  BAR.SYNC.DEFER_BLOCKING 0x0 ;  /* 0x0000000000007b1d */ /* 0x000fec0000010000 */
[----:B------:R-:W3:Y:S02]  /*1e40*/  SYNCS.PHASECHK.TRANS64.TRYWAIT P0, [UR29+0x28000], R2 ;  /* 0x02800002ff0075a7 */ /* 0x000ee4000800015d */
[----:B-1-3--:R-:W-:Y:S05]  /*1e50*/  @!P0 BRA `(.L_x_48) ;  /* 0x00000008006c8947 */ /* 0x00afea0003800000 */
.L_x_50:
[----:B------:R-:W-:Y:S02]  /*1e60*/  WARPGROUP.DEPBAR.LE gsb0, 0x0 ;  /* 0x00008000000079c5 */ /* 0x000fe40000010000 */
[----:B------:R-:W-:Y:S01]  /*1e70*/  WARPGROUP.ARRIVE ;  /* 0x00000000000079c5 */ /* 0x000fe20000000000 */
[----:B------:R-:W-:Y:S01]  /*1e80*/  UMOV UR5, URZ ;  /* 0x0000003f00057c82 */ /* 0x000fe20008000000 */
[----:B------:R-:W1:Y:S01]  /*1e90*/  LDC R2, c[0x0][0x230] ;  /* 0x00008c00ff027b82 */ /* 0x000e620000000800 */
[----:B------:R-:W-:Y:S02]  /*1ea0*/  UIADD3 UR15, UR15, 0x80, URZ ;  /* 0x000000800f0f7890 */ /* 0x000fe4000fffe03f */
[----:B------:R-:W-:Y:S01]  /*1eb0*/  UIADD3 UR4, UR4, 0x1, URZ ;  /* 0x0000000104047890 */ /* 0x000fe2000fffe03f */
[----:B------:R-:W-:Y:S01]  /*1ec0*/  HGMMA.64x256x16.F32.BF16 R24, gdesc[UR16].tnspB, R24 ;  /* 0x43e00000101879f0 */ /* 0x000fe20008701818 */
[----:B------:R-:W-:Y:S02]  /*1ed0*/  UIADD3 UR18, UP1, UR28, 0x4000080, URZ ;  /* 0x040000801c127890 */ /* 0x000fe4000ff3e03f */
[----:B------:R-:W-:-:S03]  /*1ee0*/  UIADD3 UR16, UP0, UR6, 0x2, URZ ;  /* 0x0000000206107890 */ /* 0x000fc6000ff1e03f */
[----:B------:R-:W-:Y:S01]  /*1ef0*/  UMOV UR6, URZ ;  /* 0x0000003f00067c82 */ /* 0x000fe20008000000 */
[----:B------:R-:W-:Y:S02]  /*1f00*/  UIADD3.X UR17, UR5, 0x40000040, URZ, UP0, !UPT ;  /* 0x4000004005117890 */ /* 0x000fe400087fe43f */
[----:B------:R-:W-:Y:S02]  /*1f10*/  UIADD3.X UR19, UR6, 0x40000040, URZ, UP1, !UPT ;  /* 0x4000004006137890 */ /* 0x000fe40008ffe43f */
[----:B------:R-:W-:Y:S02]  /*1f20*/  UIADD3.64 UR28, UR16, 0x2, URZ ;  /* 0x00000002101c7897 */ /* 0x000fe4000fffe03f */
[----:B------:R-:W-:Y:S02]  /*1f30*/  UIADD3.64 UR30, UR18, 0x80, URZ ;  /* 0x00000080121e7897 */ /* 0x000fe4000fffe03f */
[----:B------:R-:W-:-:S04]  /*1f40*/  UISETP.NE.U32.AND UP0, UPT, UR4, 0x2, UPT ;  /* 0x000000020400788c */ /* 0x000fc8000bf05070 */
[----:B------:R-:W-:Y:S01]  /*1f50*/  USEL UR5, URZ, 0x1, UP0 ;  /* 0x000000013f057887 */ /* 0x000fe20008000000 */
[----:B-1----:R-:W-:Y:S01]  /*1f60*/  ISETP.LE.AND P0, PT, R2, UR15, PT ;  /* 0x0000000f02007c0c */ /* 0x002fe2000bf03270 */
[----:B------:R-:W-:-:S04]  /*1f70*/  USEL UR4, UR4, URZ, UP0 ;  /* 0x0000003f04047287 */ /* 0x000fc80008000000 */
[----:B------:R-:W-:-:S03]  /*1f80*/  LOP3.LUT R7, R7, UR5, RZ, 0x3c, !PT ;  /* 0x0000000507077c12 */ /* 0x000fc6000f8e3cff */
[----:B------:R-:W-:-:S15]  /*1f90*/  HGMMA.64x256x16.F32.BF16 R24, gdesc[UR16].tnspB, R24 ;  /* 0x43e00000101879f0 */ /* 0x000fde0008701818 */
[----:B------:R-:W-:-:S13]  /*1fa0*/  NOP ;  /* 0x0000000000007918 */ /* 0x000fda0000000000 */
[----:B------:R-:W-:Y:S01]  /*1fb0*/  HGMMA.64x256x16.F32.BF16 R24, gdesc[UR28].tnspB, R24 ;  /* 0x43e000001c1879f0 */ /* 0x000fe20008701818 */
[----:B------:R-:W-:Y:S02]  /*1fc0*/  UIADD3.64 UR30, UR18, 0x100, URZ ;  /* 0x00000100121e7897 */ /* 0x000fe4000fffe03f */
[----:B------:R-:W-:-:S15]  /*1fd0*/  UIADD3.64 UR28, UR16, 0x4, URZ ;  /* 0x00000004101c7897 */ /* 0x000fde000fffe03f */
[----:B------:R-:W-:-:S10]  /*1fe0*/  NOP ;  /* 0x0000000000007918 */ /* 0x000fd40000000000 */
        /* <DEDUP_REMOVED lines=10> */
[----:B------:R-:W-:Y:S02]  /*2090*/  UIADD3.64 UR28, UR16, 0x202, URZ ;  /* 0x00000202101c7897 */ /* 0x000fe4000fffe03f */
[----:B------:R-:W-:Y:S02]  /*20a0*/  UIADD3.64 UR18, UR18, 0x300, URZ ;  /* 0x0000030012127897 */ /* 0x000fe4000fffe03f */
[----:B------:R-:W-:-:S15]  /*20b0*/  UIADD3.64 UR16, UR16, 0x204, URZ ;  /* 0x0000020410107897 */ /* 0x000fde000fffe03f */
[----:B------:R-:W-:-:S06]  /*20c0*/  NOP ;  /* 0x0000000000007918 */ /* 0x000fcc0000000000 */
[----:B------:R-:W-:-:S15]  /*20d0*/  HGMMA.64x256x16.F32.BF16 R24, gdesc[UR28].tnspB, R24 ;  /* 0x43e000001c1879f0 */ /* 0x000fde0008701818 */
[----:B------:R-:W-:-:S13]  /*20e0*/  NOP ;  /* 0x0000000000007918 */ /* 0x000fda0000000000 */
[----:B------:R-:W-:Y:S01]  /*20f0*/  HGMMA.64x256x16.F32.BF16 R24, gdesc[UR16].tnspB, R24, gsb0 ;  /* 0x43e00000101879f0 */ /* 0x000fe20008001818 */
[----:B------:R-:W-:Y:S05]  /*2100*/  @!P0 BRA `(.L_x_49) ;  /* 0xfffffff800b88947 */ /* 0x000fea000383ffff */
.L_x_47:
[----:B------:R-:W-:Y:S02]  /*2110*/  WARPGROUP.DEPBAR.LE gsb0, 0x0 ;  /* 0x00008000000079c5 */ /* 0x000fe40000010000 */
[----:B------:R-:W-:Y:S01]  /*2120*/  BAR.SYNC.DEFER_BLOCKING 0x0 ;  /* 0x0000000000007b1d */ /* 0x000fe20000010000 */
[C---:B-1----:R-:W-:Y:S01]  /*2130*/  IMAD.SHL.U32 R2, R0.reuse, 0x80, RZ ;  /* 0x0000008000027824 */ /* 0x042fe200078e00ff */
[----:B------:R-:W-:Y:S01]  /*2140*/  F2FP.BF16.F32.PACK_AB R24, R25, R24 ;  /* 0x000000181918723e */ /* 0x000fe200000010ff */
[----:B------:R-:W-:Y:S01]  /*2150*/  IMAD.SHL.U32 R3, R0, 0x10, RZ ;  /* 0x0000001000037824 */ /* 0x000fe200078e00ff */
[----:B------:R-:W-:Y:S01]  /*2160*/  F2FP.BF16.F32.PACK_AB R25, R27, R26 ;  /* 0x0000001a1b19723e */ /* 0x000fe200000010ff */
[----:B------:R-:W-:Y:S01]  /*2170*/  ULOP3.LUT UR26, UR26, 0x3, URZ, 0xc0, !UPT ;  /* 0x000000031a1a7892 */ /* 0x000fe2000f8ec03f */
[----:B------:R-:W-:Y:S01]  /*2180*/  LOP3.LUT R2, R2, 0x780, RZ, 0xc0, !PT ;  /* 0x0000078002027812 */ /* 0x000fe200078ec0ff */
[----:B------:R-:W-:Y:S01]  /*2190*/  UMOV UR6, UR11 ;  /* 0x0000000b00067c82 */ /* 0x000fe20008000000 */
[----:B------:R-:W-:Y:S01]  /*21a0*/  F2FP.BF16.F32.PACK_AB R56, R57, R56 ;  /* 0x000000383938723e */ /* 0x000fe200000010ff */
[----:B---3--:R-:W-:Y:S01]  /*21b0*/  ULEA UR4, UR26, UR7, 0xd ;  /* 0x000000071a047291 */ /* 0x008fe2000f8e683f */
[----:B------:R-:W-:Y:S01]  /*21c0*/  LOP3.LUT R3, R2, 0x70, R3, 0xf8, !PT ;  /* 0x0000007002037812 */ /* 0x000fe200078ef803 */
[----:B------:R-:W-:Y:S01]  /*21d0*/  IMAD.SHL.U32 R2, R0, 0x40, RZ ;  /* 0x0000004000027824 */ /* 0x000fe200078e00ff */
[----:B------:R-:W-:Y:S01]  /*21e0*/  F2FP.BF16.F32.PACK_AB R26, R29, R28 ;  /* 0x0000001c1d1a723e */ /* 0x000fe200000010ff */
[----:B------:R-:W-:Y:S01]  /*21f0*/  ULEA UR5, UR26, UR27, 0x6 ;  /* 0x0000001b1a057291 */ /* 0x000fe2000f8e303f */
[----:B------:R-:W-:-:S02]  /*2200*/  LOP3.LUT R3, R3, 0x10, R0, 0x78, !PT ;  /* 0x0000001003037812 */ /* 0x000fc400078e7800 */
[----:B------:R-:W-:Y:S02]  /*2210*/  ELECT P0, URZ, PT ;  /* 0x00000000003f782f */ /* 0x000fe40003800000 */
[----:B------:R-:W-:Y:S02]  /*2220*/  F2FP.BF16.F32.PACK_AB R27, R31, R30 ;  /* 0x0000001e1f1b723e */ /* 0x000fe400000010ff */
[----:B------:R-:W-:Y:S02]  /*2230*/  LOP3.LUT R0, R3, 0x1800, R2, 0xf8, !PT ;  /* 0x0000180003007812 */ /* 0x000fe400078ef802 */
[----:B------:R-:W-:Y:S02]  /*2240*/  F2FP.BF16.F32.PACK_AB R57, R59, R58 ;  /* 0x0000003a3b39723e */ /* 0x000fe400000010ff */
[C---:B------:R-:W-:Y:S01]  /*2250*/  LOP3.LUT R3, R0.reuse, 0x20, RZ, 0x3c, !PT ;  /* 0x0000002000037812 */ /* 0x040fe200078e3cff */
[----:B------:R-:W-:Y:S01]  /*2260*/  VIADD R2, R0, UR7 ;  /* 0x0000000700027c36 */ /* 0x000fe20008000000 */
[----:B------:R-:W1:Y:S02]  /*2270*/  @!P1 SYNCS.CCTL.IV [UR7+0x28000] ;  /* 0x02800000ff0099b1 */ /* 0x000e640008000007 */
[----:B-1----:R-:W-:Y:S01]  /*2280*/  BAR.SYNC.DEFER_BLOCKING 0x0 ;  /* 0x0000000000007b1d */ /* 0x002fe20000010000 */
[----:B------:R-:W-:Y:S01]  /*2290*/  F2FP.BF16.F32.PACK_AB R88, R89, R88 ;  /* 0x000000585958723e */ /* 0x000fe200000010ff */
[----:B------:R-:W-:Y:S01]  /*22a0*/  VIADD R3, R3, UR7 ;  /* 0x0000000703037c36 */ /* 0x000fe20008000000 */
[----:B------:R-:W-:-:S02]  /*22b0*/  F2FP.BF16.F32.PACK_AB R58, R61, R60 ;  /* 0x0000003c3d3a723e */ /* 0x000fc400000010ff */
[----:B------:R-:W-:Y:S02]  /*22c0*/  F2FP.BF16.F32.PACK_AB R59, R63, R62 ;  /* 0x0000003e3f3b723e */ /* 0x000fe400000010ff */
[----:B------:R-:W-:Y:S02]  /*22d0*/  F2FP.BF16.F32.PACK_AB R89, R91, R90 ;  /* 0x0000005a5b59723e */ /* 0x000fe400000010ff */
[----:B------:R-:W-:Y:S02]  /*22e0*/  F2FP.BF16.F32.PACK_AB R120, R121, R120 ;  /* 0x000000787978723e */ /* 0x000fe400000010ff */
[----:B------:R-:W-:Y:S02]  /*22f0*/  F2FP.BF16.F32.PACK_AB R32, R33, R32 ;  /* 0x000000202120723e */ /* 0x000fe400000010ff */
[----:B------:R-:W-:Y:S02]  /*2300*/  F2FP.BF16.F32.PACK_AB R90, R93, R92 ;  /* 0x0000005c5d5a723e */ /* 0x000fe400000010ff */
[----:B------:R-:W-:-:S02]  /*2310*/  F2FP.BF16.F32.PACK_AB R91, R95, R94 ;  /* 0x0000005e5f5b723e */ /* 0x000fc400000010ff */
[----:B------:R-:W-:Y:S02]  /*2320*/  F2FP.BF16.F32.PACK_AB R121, R123, R122 ;  /* 0x0000007a7b79723e */ /* 0x000fe400000010ff */
[----:B------:R-:W-:Y:S02]  /*2330*/  F2FP.BF16.F32.PACK_AB R33, R35, R34 ;  /* 0x000000222321723e */ /* 0x000fe400000010ff */
[----:B------:R-:W-:Y:S02]  /*2340*/  F2FP.BF16.F32.PACK_AB R64, R65, R64 ;  /* 0x000000404140723e */ /* 0x000fe400000010ff */
[----:B------:R-:W-:Y:S01]  /*2350*/  F2FP.BF16.F32.PACK_AB R122, R125, R124 ;  /* 0x0000007c7d7a723e */ /* 0x000fe200000010ff */
[----:B------:R-:W1:Y:S01]  /*2360*/  @!P1 SYNCS.CCTL.IV [UR7+0x28008] ;  /* 0x02800800ff0099b1 */ /* 0x000e620008000007 */
[----:B------:R-:W-:Y:S01]  /*2370*/  F2FP.BF16.F32.PACK_AB R123, R127, R126 ;  /* 0x0000007e7f7b723e */ /* 0x000fe200000010ff */
[----:B-1----:R-:W-:Y:S01]  /*2380*/  STSM.16.M88.4 [R2], R24 ;  /* 0x0000001802007844 */ /* 0x002fe20000000200 */
[----:B------:R-:W-:-:S02]  /*2390*/  LOP3.LUT R4, R0, 0x40, RZ, 0x3c, !PT ;  /* 0x0000004000047812 */ /* 0x000fc400078e3cff */
[----:B------:R-:W-:Y:S01]  /*23a0*/  F2FP.BF16.F32.PACK_AB R34, R37, R36 ;  /* 0x000000242522723e */ /* 0x000fe200000010ff */
[----:B------:R-:W-:Y:S01]  /*23b0*/  STSM.16.M88.4 [R2+0x2000], R56 ;  /* 0x0020003802007844 */ /* 0x000fe20000000200 */
[----:B------:R-:W-:Y:S01]  /*23c0*/  F2FP.BF16.F32.PACK_AB R35, R39, R38 ;  /* 0x000000262723723e */ /* 0x000fe200000010ff */
[----:B------:R-:W-:Y:S01]  /*23d0*/  VIADD R4, R4, UR7 ;  /* 0x0000000704047c36 */ /* 0x000fe20008000000 */
[----:B------:R-:W-:Y:S01]  /*23e0*/  F2FP.BF16.F32.PACK_AB R65, R67, R66 ;  /* 0x000000424341723e */ /* 0x000fe200000010ff */
[----:B------:R-:W-:Y:S01]  /*23f0*/  STSM.16.M88.4 [R2+0x4000], R88 ;  /* 0x0040005802007844 */ /* 0x000fe20000000200 */
[----:B------:R-:W-:Y:S02]  /*2400*/  F2FP.BF16.F32.PACK_AB R96, R97, R96 ;  /* 0x000000606160723e */ /* 0x000fe400000010ff */
[----:B------:R-:W-:Y:S01]  /*2410*/  F2FP.BF16.F32.PACK_AB R66, R69, R68 ;  /* 0x000000444542723e */ /* 0x000fe200000010ff */
[----:B------:R-:W-:Y:S01]  /*2420*/  STSM.16.M88.4 [R2+0x6000], R120 ;  /* 0x0060007802007844 */ /* 0x000fe20000000200 */
[----:B------:R-:W-:-:S02]  /*2430*/  F2FP.BF16.F32.PACK_AB R67, R71, R70 ;  /* 0x000000464743723e */ /* 0x000fc400000010ff */
[----:B------:R-:W-:Y:S01]  /*2440*/  F2FP.BF16.F32.PACK_AB R97, R99, R98 ;  /* 0x000000626361723e */ /* 0x000fe200000010ff */
[----:B------:R-:W-:Y:S01]  /*2450*/  STSM.16.M88.4 [R3], R32 ;  /* 0x0000002003007844 */ /* 0x000fe20000000200 */
[----:B------:R-:W-:Y:S02]  /*2460*/  F2FP.BF16.F32.PACK_AB R128, R129, R128 ;  /* 0x000000808180723e */ /* 0x000fe400000010ff */
[----:B------:R-:W-:Y:S01]  /*2470*/  F2FP.BF16.F32.PACK_AB R40, R41, R40 ;  /* 0x000000282928723e */ /* 0x000fe200000010ff */
[----:B------:R-:W-:Y:S01]  /*2480*/  STSM.16.M88.4 [R3+0x2000], R64 ;  /* 0x0020004003007844 */ /* 0x000fe20000000200 */
[----:B------:R-:W-:Y:S02]  /*2490*/  F2FP.BF16.F32.PACK_AB R98, R101, R100 ;  /* 0x000000646562723e */ /* 0x000fe400000010ff */
[----:B------:R-:W-:Y:S02]  /*24a0*/  F2FP.BF16.F32.PACK_AB R99, R103, R102 ;  /* 0x000000666763723e */ /* 0x000fe400000010ff */
[----:B------:R-:W-:-:S02]  /*24b0*/  F2FP.BF16.F32.PACK_AB R129, R131, R130 ;  /* 0x000000828381723e */ /* 0x000fc400000010ff */
[----:B------:R-:W-:Y:S01]  /*24c0*/  F2FP.BF16.F32.PACK_AB R41, R43, R42 ;  /* 0x0000002a2b29723e */ /* 0x000fe200000010ff */
[----:B------:R-:W-:Y:S01]  /*24d0*/  STSM.16.M88.4 [R3+0x4000], R96 ;  /* 0x0040006003007844 */ /* 0x000fe20000000200 */
[----:B------:R-:W-:Y:S02]  /*24e0*/  F2FP.BF16.F32.PACK_AB R72, R73, R72 ;  /* 0x000000484948723e */ /* 0x000fe400000010ff */
[----:B------:R-:W-:Y:S02]  /*24f0*/  F2FP.BF16.F32.PACK_AB R130, R133, R132 ;  /* 0x000000848582723e */ /* 0x000fe400000010ff */
[----:B------:R-:W-:Y:S02]  /*2500*/  F2FP.BF16.F32.PACK_AB R131, R135, R134 ;  /* 0x000000868783723e */ /* 0x000fe400000010ff */
[----:B------:R-:W-:Y:S02]  /*2510*/  LOP3.LUT R0, R0, 0x60, RZ, 0x3c, !PT ;  /* 0x0000006000007812 */ /* 0x000fe400078e3cff */
[----:B------:R-:W-:Y:S01]  /*2520*/  F2FP.BF16.F32.PACK_AB R42, R45, R44 ;  /* 0x0000002c2d2a723e */ /* 0x000fe200000010ff */
[----:B------:R-:W-:Y:S01]  /*2530*/  STSM.16.M88.4 [R3+0x6000], R128 ;  /* 0x0060008003007844 */ /* 0x000fe20000000200 */
[----:B------:R-:W-:Y:S01]  /*2540*/  F2FP.BF16.F32.PACK_AB R43, R47, R46 ;  /* 0x0000002e2f2b723e */ /* 0x000fe200000010ff */
[----:B------:R-:W-:Y:S01]  /*2550*/  VIADD R0, R0, UR7 ;  /* 0x0000000700007c36 */ /* 0x000fe20008000000 */
[----:B------:R-:W-:-:S02]  /*2560*/  F2FP.BF16.F32.PACK_AB R73, R75, R74 ;  /* 0x0000004a4b49723e */ /* 0x000fc400000010ff */
[----:B------:R-:W-:Y:S01]  /*2570*/  F2FP.BF16.F32.PACK_AB R104, R105, R104 ;  /* 0x000000686968723e */ /* 0x000fe200000010ff */
[----:B------:R-:W-:Y:S01]  /*2580*/  STSM.16.M88.4 [R4], R40 ;  /* 0x0000002804007844 */ /* 0x000fe20000000200 */
[----:B------:R-:W-:Y:S02]  /*2590*/  F2FP.BF16.F32.PACK_AB R74, R77, R76 ;  /* 0x0000004c4d4a723e */ /* 0x000fe400000010ff */
[----:B------:R-:W-:Y:S02]  /*25a0*/  F2FP.BF16.F32.PACK_AB R75, R79, R78 ;  /* 0x0000004e4f4b723e */ /* 0x000fe400000010ff */
[----:B------:R-:W-:Y:S02]  /*25b0*/  F2FP.BF16.F32.PACK_AB R105, R107, R106 ;  /* 0x0000006a6b69723e */ /* 0x000fe400000010ff */
[----:B------:R-:W-:Y:S01]  /*25c0*/  F2FP.BF16.F32.PACK_AB R136, R137, R136 ;  /* 0x000000888988723e */ /* 0x000fe200000010ff */
[----:B------:R-:W-:Y:S01]  /*25d0*/  STSM.16.M88.4 [R4+0x2000], R72 ;  /* 0x0020004804007844 */ /* 0x000fe20000000200 */
[----:B------:R-:W-:-:S02]  /*25e0*/  F2FP.BF16.F32.PACK_AB R48, R49, R48 ;  /* 0x000000303130723e */ /* 0x000fc400000010ff */
[----:B------:R-:W-:Y:S02]  /*25f0*/  F2FP.BF16.F32.PACK_AB R106, R109, R108 ;  /* 0x0000006c6d6a723e */ /* 0x000fe400000010ff */
[----:B------:R-:W-:Y:S02]  /*2600*/  F2FP.BF16.F32.PACK_AB R107, R111, R110 ;  /* 0x0000006e6f6b723e */ /* 0x000fe400000010ff */
[----:B------:R-:W-:Y:S02]  /*2610*/  F2FP.BF16.F32.PACK_AB R137, R139, R138 ;  /* 0x0000008a8b89723e */ /* 0x000fe400000010ff */
[----:B------:R-:W-:Y:S01]  /*2620*/  F2FP.BF16.F32.PACK_AB R49, R51, R50 ;  /* 0x000000323331723e */ /* 0x000fe200000010ff */
[----:B------:R-:W-:Y:S01]  /*2630*/  STSM.16.M88.4 [R4+0x4000], R104 ;  /* 0x0040006804007844 */ /* 0x000fe20000000200 */
[----:B------:R-:W-:Y:S02]  /*2640*/  F2FP.BF16.F32.PACK_AB R80, R81, R80 ;  /* 0x000000505150723e */ /* 0x000fe400000010ff */
[----:B------:R-:W-:-:S02]  /*2650*/  F2FP.BF16.F32.PACK_AB R138, R141, R140 ;  /* 0x0000008c8d8a723e */ /* 0x000fc400000010ff */
[----:B------:R-:W-:Y:S02]  /*2660*/  F2FP.BF16.F32.PACK_AB R139, R143, R142 ;  /* 0x0000008e8f8b723e */ /* 0x000fe400000010ff */
[----:B------:R-:W-:Y:S02]  /*2670*/  F2FP.BF16.F32.PACK_AB R50, R53, R52 ;  /* 0x000000343532723e */ /* 0x000fe400000010ff */
[----:B------:R-:W-:Y:S01]  /*2680*/  F2FP.BF16.F32.PACK_AB R51, R55, R54 ;  /* 0x000000363733723e */ /* 0x000fe200000010ff */
[----:B------:R-:W-:Y:S01]  /*2690*/  STSM.16.M88.4 [R4+0x6000], R136 ;  /* 0x0060008804007844 */ /* 0x000fe20000000200 */
[----:B------:R-:W-:Y:S02]  /*26a0*/  F2FP.BF16.F32.PACK_AB R81, R83, R82 ;  /* 0x000000525351723e */ /* 0x000fe400000010ff */
[----:B------:R-:W-:Y:S01]  /*26b0*/  F2FP.BF16.F32.PACK_AB R112, R113, R112 ;  /* 0x000000707170723e */ /* 0x000fe200000010ff */
[----:B------:R-:W-:Y:S01]  /*26c0*/  STSM.16.M88.4 [R0], R48 ;  /* 0x0000003000007844 */ /* 0x000fe20000000200 */
[----:B------:R-:W-:-:S02]  /*26d0*/  F2FP.BF16.F32.PACK_AB R82, R85, R84 ;  /* 0x000000545552723e */ /* 0x000fc400000010ff */
[----:B------:R-:W-:Y:S02]  /*26e0*/  F2FP.BF16.F32.PACK_AB R83, R87, R86 ;  /* 0x000000565753723e */ /* 0x000fe400000010ff */
        /* <DEDUP_REMOVED lines=8> */
[----:B------:R-:W-:-:S05]  /*2770*/  F2FP.BF16.F32.PACK_AB R147, R151, R150 ;  /* 0x000000969793723e */ /* 0x000fca00000010ff */
[----:B------:R-:W-:Y:S01]  /*2780*/  STSM.16.M88.4 [R0+0x6000], R144 ;  /* 0x0060009000007844 */ /* 0x000fe20000000200 */
[----:B------:R1:W-:Y:S06]  /*2790*/  MEMBAR.ALL.CTA ;  /* 0x0000000000007992 */ /* 0x0003ec0000008000 */
[----:B-1----:R-:W1:Y:S02]  /*27a0*/  FENCE.VIEW.ASYNC.S ;  /* 0x00000000000073c6 */ /* 0x002e640000000000 */
[----:B-1----:R-:W-:Y:S06]  /*27b0*/  BAR.SYNC.DEFER_BLOCKING 0x0 ;  /* 0x0000000000007b1d */ /* 0x002fec0000010000 */
[----:B------:R1:W-:Y:S01]  /*27c0*/  UTMASTG.2D [UR4], [UR24] ;  /* 0x00000004180073b5 */ /* 0x0003e20008008000 */
[----:B------:R0:W-:Y:S01]  /*27d0*/  UTMACMDFLUSH ;  /* 0x00000000000079b7 */ /* 0x0001e20000000000 */
[----:B------:R-:W-:-:S04]  /*27e0*/  DEPBAR.LE SB0, 0x0 ;  /* 0x000080000000791a */ /* 0x000fc80000000000 */
[----:B------:R-:W-:Y:S06]  /*27f0*/  BAR.SYNC.DEFER_BLOCKING 0x0 ;  /* 0x0000000000007b1d */ /* 0x000fec0000010000 */
[----:B-1----:R-:W-:Y:S05]  /*2800*/  EXIT ;  /* 0x000000000000794d */ /* 0x002fea0003800000 */
.L_x_48:
[----:B------:R-:W1:Y:S02]  /*2810*/  SYNCS.PHASECHK.TRANS64.TRYWAIT P0, [UR29+0x28000], R2 ;  /* 0x02800002ff0075a7 */ /* 0x000e64000800015d */
[----:B-1----:R-:W-:Y:S05]  /*2820*/  @!P0 BRA `(.L_x_48) ;  /* 0xfffffffc00f88947 */ /* 0x002fea000383ffff */
[----:B------:R-:W-:Y:S05]  /*2830*/  BRA `(.L_x_50) ;  /* 0xfffffff400887947 */ /* 0x000fea000383ffff */
.L_x_51:
[----:B------:R-:W-:-:S00]  /*2840*/  BRA `(.L_x_51) ;  /* 0xfffffffc00fc7947 */ /* 0x000fc0000383ffff */
[----:B------:R-:W-:-:S00]  /*2850*/  NOP ;  /* 0x0000000000007918 */ /* 0x000fc00000000000 */
        /* <DEDUP_REMOVED lines=10> */
.L_x_52:


//--------------------- .nv.shared.gluon_wgmma    --------------------------
	.section	.nv.shared.gluon_wgmma,"aw",@nobits
	.sectionflags	@""
	.align	16
	.zero		1024


//--------------------- .nv.shared.reserved.0     --------------------------
	.section	.nv.shared.reserved.0,"aw",@nobits
	.weak		__nv_reservedSMEM_offset_0_alias
	.size		__nv_reservedSMEM_offset_0_alias, 0, 0
	.other		__nv_reservedSMEM_offset_0_alias,@"STO_CUDA_RESERVED_SHARED STV_DEFAULT"
__nv_reservedSMEM_offset_0_alias:
	.zero		0


//--------------------- .nv.constant0.gluon_wgmma --------------------------
	.section	.nv.constant0.gluon_wgmma,"a",@progbits
	.sectionflags	@""
	.align	4
.nv.constant0.gluon_wgmma:
	.zero		608


//--------------------- SYMBOLS --------------------------

	.type		.nv.reservedSmem.offset0,@object
	.size		.nv.reservedSmem.offset0,0x4
